	.target	sm_80

	.elftype	@"ET_EXEC"


//--------------------- .note.nv.tkinfo           --------------------------
	.section	.note.nv.tkinfo,"",@"SHT_NOTE"
	.sectionflags	@"SHF_NOTE_NV_TKINFO"
	.tkinfo
        /*0018*/ 	.word	0x00000002
        /*0030*/ 	.string	""
        /*0030*/ 	.string	"ptxas"
        /*0030*/ 	.string	"Cuda compilation tools, release 13.0, V13.0.88"
        /*0030*/ 	.string	"Build cuda_13.0.r13.0/compiler.36424714_0"
        /*0030*/ 	.string	"-v  -suppress-debug-info  -lineinfo  -arch sm_80 "



//--------------------- .note.nv.cuinfo           --------------------------
	.section	.note.nv.cuinfo,"",@"SHT_NOTE"
	.sectionflags	@"SHF_NOTE_NV_CUINFO"
        /*0018*/ 	.short	0x0002
        /*001a*/ 	.short	0x0050
        /*001c*/ 	.short	0x0082
	.zero		2


//--------------------- .nv.info                  --------------------------
	.section	.nv.info,"",@"SHT_CUDA_INFO"
	.align	4


	//----- nvinfo : EIATTR_REGCOUNT
	.align		4
        /*0000*/ 	.byte	0x04, 0x2f
        /*0002*/ 	.short	(.L_1 - .L_0)
	.align		4
.L_0:
        /*0004*/ 	.word	index@(matmul_kernel)
        /*0008*/ 	.word	0x000000fe


	//----- nvinfo : EIATTR_FRAME_SIZE
	.align		4
.L_1:
        /*000c*/ 	.byte	0x04, 0x11
        /*000e*/ 	.short	(.L_3 - .L_2)
	.align		4
.L_2:
        /*0010*/ 	.word	index@(matmul_kernel)
        /*0014*/ 	.word	0x00000000


	//----- nvinfo : EIATTR_MIN_STACK_SIZE
	.align		4
.L_3:
        /*0018*/ 	.byte	0x04, 0x12
        /*001a*/ 	.short	(.L_5 - .L_4)
	.align		4
.L_4:
        /*001c*/ 	.word	index@(matmul_kernel)
        /*0020*/ 	.word	0x00000000
.L_5:


//--------------------- .nv.info.matmul_kernel    --------------------------
	.section	.nv.info.matmul_kernel,"",@"SHT_CUDA_INFO"
	.sectionflags	@""
	.align	4


	//----- nvinfo : EIATTR_CUDA_API_VERSION
	.align		4
        /*0000*/ 	.byte	0x04, 0x37
        /*0002*/ 	.short	(.L_7 - .L_6)
.L_6:
        /*0004*/ 	.word	0x00000082


	//----- nvinfo : EIATTR_SW2861232_WAR
	.align		4
.L_7:
        /*0008*/ 	.byte	0x01, 0x35
	.zero		2


	//----- nvinfo : EIATTR_PARAM_CBANK
	.align		4
        /*000c*/ 	.byte	0x04, 0x0a
        /*000e*/ 	.short	(.L_9 - .L_8)
	.align		4
.L_8:
        /*0010*/ 	.word	index@(.nv.constant0.matmul_kernel)
        /*0014*/ 	.short	0x0160
        /*0016*/ 	.short	0x0050


	//----- nvinfo : EIATTR_CBANK_PARAM_SIZE
	.align		4
.L_9:
        /*0018*/ 	.byte	0x03, 0x19
        /*001a*/ 	.short	0x0050


	//----- nvinfo : EIATTR_KPARAM_INFO
	.align		4
        /*001c*/ 	.byte	0x04, 0x17
        /*001e*/ 	.short	(.L_11 - .L_10)
.L_10:
        /*0020*/ 	.word	0x00000000
        /*0024*/ 	.short	0x000d
        /*0026*/ 	.short	0x0048
        /*0028*/ 	.byte	0x00, 0xf4, 0x21, 0x00


	//----- nvinfo : EIATTR_KPARAM_INFO
	.align		4
.L_11:
        /*002c*/ 	.byte	0x04, 0x17
        /*002e*/ 	.short	(.L_13 - .L_12)
.L_12:
        /*0030*/ 	.word	0x00000000
        /*0034*/ 	.short	0x000c
        /*0036*/ 	.short	0x0040
        /*0038*/ 	.byte	0x00, 0xf4, 0x21, 0x00


	//----- nvinfo : EIATTR_KPARAM_INFO
	.align		4
.L_13:
        /*003c*/ 	.byte	0x04, 0x17
        /*003e*/ 	.short	(.L_15 - .L_14)
.L_14:
        /*0040*/ 	.word	0x00000000
        /*0044*/ 	.short	0x000b
        /*0046*/ 	.short	0x0038
        /*0048*/ 	.byte	0x00, 0xf0, 0x11, 0x00


	//----- nvinfo : EIATTR_KPARAM_INFO
	.align		4
.L_15:
        /*004c*/ 	.byte	0x04, 0x17
        /*004e*/ 	.short	(.L_17 - .L_16)
.L_16:
        /*0050*/ 	.word	0x00000000
        /*0054*/ 	.short	0x000a
        /*0056*/ 	.short	0x0034
        /*0058*/ 	.byte	0x00, 0xf0, 0x11, 0x00


	//----- nvinfo : EIATTR_KPARAM_INFO
	.align		4
.L_17:
        /*005c*/ 	.byte	0x04, 0x17
        /*005e*/ 	.short	(.L_19 - .L_18)
.L_18:
        /*0060*/ 	.word	0x00000000
        /*0064*/ 	.short	0x0009
        /*0066*/ 	.short	0x0030
        /*0068*/ 	.byte	0x00, 0xf0, 0x11, 0x00


	//----- nvinfo : EIATTR_KPARAM_INFO
	.align		4
.L_19:
        /*006c*/ 	.byte	0x04, 0x17
        /*006e*/ 	.short	(.L_21 - .L_20)
.L_20:
        /*0070*/ 	.word	0x00000000
        /*0074*/ 	.short	0x0008
        /*0076*/ 	.short	0x002c
        /*0078*/ 	.byte	0x00, 0xf0, 0x11, 0x00


	//----- nvinfo : EIATTR_KPARAM_INFO
	.align		4
.L_21:
        /*007c*/ 	.byte	0x04, 0x17
        /*007e*/ 	.short	(.L_23 - .L_22)
.L_22:
        /*0080*/ 	.word	0x00000000
        /*0084*/ 	.short	0x0007
        /*0086*/ 	.short	0x0028
        /*0088*/ 	.byte	0x00, 0xf0, 0x11, 0x00


	//----- nvinfo : EIATTR_KPARAM_INFO
	.align		4
.L_23:
        /*008c*/ 	.byte	0x04, 0x17
        /*008e*/ 	.short	(.L_25 - .L_24)
.L_24:
        /*0090*/ 	.word	0x00000000
        /*0094*/ 	.short	0x0006
        /*0096*/ 	.short	0x0024
        /*0098*/ 	.byte	0x00, 0xf0, 0x11, 0x00


	//----- nvinfo : EIATTR_KPARAM_INFO
	.align		4
.L_25:
        /*009c*/ 	.byte	0x04, 0x17
        /*009e*/ 	.short	(.L_27 - .L_26)
.L_26:
        /*00a0*/ 	.word	0x00000000
        /*00a4*/ 	.short	0x0005
        /*00a6*/ 	.short	0x0020
        /*00a8*/ 	.byte	0x00, 0xf0, 0x11, 0x00


	//----- nvinfo : EIATTR_KPARAM_INFO
	.align		4
.L_27:
        /*00ac*/ 	.byte	0x04, 0x17
        /*00ae*/ 	.short	(.L_29 - .L_28)
.L_28:
        /*00b0*/ 	.word	0x00000000
        /*00b4*/ 	.short	0x0004
        /*00b6*/ 	.short	0x001c
        /*00b8*/ 	.byte	0x00, 0xf0, 0x11, 0x00


	//----- nvinfo : EIATTR_KPARAM_INFO
	.align		4
.L_29:
        /*00bc*/ 	.byte	0x04, 0x17
        /*00be*/ 	.short	(.L_31 - .L_30)
.L_30:
        /*00c0*/ 	.word	0x00000000
        /*00c4*/ 	.short	0x0003
        /*00c6*/ 	.short	0x0018
        /*00c8*/ 	.byte	0x00, 0xf0, 0x11, 0x00


	//----- nvinfo : EIATTR_KPARAM_INFO
	.align		4
.L_31:
        /*00cc*/ 	.byte	0x04, 0x17
        /*00ce*/ 	.short	(.L_33 - .L_32)
.L_32:
        /*00d0*/ 	.word	0x00000000
        /*00d4*/ 	.short	0x0002
        /*00d6*/ 	.short	0x0010
        /*00d8*/ 	.byte	0x00, 0xf4, 0x21, 0x00


	//----- nvinfo : EIATTR_KPARAM_INFO
	.align		4
.L_33:
        /*00dc*/ 	.byte	0x04, 0x17
        /*00de*/ 	.short	(.L_35 - .L_34)
.L_34:
        /*00e0*/ 	.word	0x00000000
        /*00e4*/ 	.short	0x0001
        /*00e6*/ 	.short	0x0008
        /*00e8*/ 	.byte	0x00, 0xf4, 0x21, 0x00


	//----- nvinfo : EIATTR_KPARAM_INFO
	.align		4
.L_35:
        /*00ec*/ 	.byte	0x04, 0x17
        /*00ee*/ 	.short	(.L_37 - .L_36)
.L_36:
        /*00f0*/ 	.word	0x00000000
        /*00f4*/ 	.short	0x0000
        /*00f6*/ 	.short	0x0000
        /*00f8*/ 	.byte	0x00, 0xf4, 0x21, 0x00


	//----- nvinfo : EIATTR_MAXREG_COUNT
	.align		4
.L_37:
        /*00fc*/ 	.byte	0x03, 0x1b
        /*00fe*/ 	.short	0x00ff


	//----- nvinfo : EIATTR_NUM_BARRIERS
	.align		4
        /*0100*/ 	.byte	0x02, 0x4c
        /*0102*/ 	.byte	0x01
	.zero		1


	//----- nvinfo : EIATTR_MERCURY_ISA_VERSION
	.align		4
        /*0104*/ 	.byte	0x03, 0x5f
        /*0106*/ 	.short	0x0000


	//----- nvinfo : EIATTR_EXIT_INSTR_OFFSETS
	.align		4
        /*0108*/ 	.byte	0x04, 0x1c
        /*010a*/ 	.short	(.L_39 - .L_38)


	//   ....[0]....
.L_38:
        /*010c*/ 	.word	0x000088a0


	//   ....[1]....
        /*0110*/ 	.word	0x000088c0


	//----- nvinfo : EIATTR_REQNTID
	.align		4
.L_39:
        /*0114*/ 	.byte	0x04, 0x10
        /*0116*/ 	.short	(.L_41 - .L_40)
.L_40:
        /*0118*/ 	.word	0x00000080
        /*011c*/ 	.word	0x00000001
        /*0120*/ 	.word	0x00000001
.L_41:


//--------------------- .nv.callgraph             --------------------------
	.section	.nv.callgraph,"",@"SHT_CUDA_CALLGRAPH"
	.align	4
	.sectionentsize	8
	.align		4
        /*0000*/ 	.word	0x00000000
	.align		4
        /*0004*/ 	.word	0xffffffff
	.align		4
        /*0008*/ 	.word	0x00000000
	.align		4
        /*000c*/ 	.word	0xfffffffe
	.align		4
        /*0010*/ 	.word	0x00000000
	.align		4
        /*0014*/ 	.word	0xfffffffd
	.align		4
        /*0018*/ 	.word	0x00000000
	.align		4
        /*001c*/ 	.word	0xfffffffc


//--------------------- .nv.rel.action            --------------------------
	.section	.nv.rel.action,"",@"SHT_CUDA_RELOCINFO"
	.align	8
	.sectionentsize	8
        /*0000*/ 	.byte	0x73, 0x00, 0x00, 0x00, 0x00, 0x00, 0x00, 0x00, 0x00, 0x00, 0x00, 0x11, 0x25, 0x00, 0x05, 0x36


//--------------------- .nv.constant0.matmul_kernel --------------------------
	.section	.nv.constant0.matmul_kernel,"a",@progbits
	.sectionflags	@""
	.align	4
.nv.constant0.matmul_kernel:
	.zero		432


//--------------------- .text.matmul_kernel       --------------------------
	.section	.text.matmul_kernel,"ax",@progbits
	.sectioninfo	@"SHI_REGISTERS=254"
	.align	128
        .global         matmul_kernel
        .type           matmul_kernel,@function
        .size           matmul_kernel,(.L_x_4 - matmul_kernel)
        .other          matmul_kernel,@"STO_CUDA_ENTRY STV_DEFAULT"
matmul_kernel:
.text.matmul_kernel:
[----:B------:R-:W-:Y:S02]  /*0000*/  IMAD.MOV.U32 R1, RZ, RZ, c[0x0][0x28] ;  /* 0x00000a00ff017624 */ /* 0x000fe400078e00ff */
[----:B------:R-:W-:Y:S01]  /*0010*/  IMAD.MOV.U32 R0, RZ, RZ, c[0x0][0x17c] ;  /* 0x00005f00ff007624 */ /* 0x000fe200078e00ff */
[----:B------:R-:W1:Y:S01]  /*0020*/  S2R R5, SR_CTAID.X ;  /* 0x0000000000057919 */ /* 0x000e620000002500 */
[----:B------:R-:W-:Y:S01]  /*0030*/  IMAD.MOV.U32 R197, RZ, RZ, c[0x0][0x180] ;  /* 0x00006000ffc57624 */ /* 0x000fe200078e00ff */
[----:B------:R-:W-:Y:S01]  /*0040*/  IABS R12, c[0x0][0x178] ;  /* 0x00005e00000c7a13 */ /* 0x000fe20000000000 */
[----:B------:R-:W-:Y:S01]  /*0050*/  IMAD.MOV.U32 R157, RZ, RZ, c[0x0][0x188] ;  /* 0x00006200ff9d7624 */ /* 0x000fe200078e00ff */
[----:B------:R-:W-:Y:S01]  /*0060*/  IADD3 R0, R0, 0x3f, RZ ;  /* 0x0000003f00007810 */ /* 0x000fe20007ffe0ff */
[----:B------:R-:W2:Y:S01]  /*0070*/  S2R R191, SR_TID.X ;  /* 0x0000000000bf7919 */ /* 0x000ea20000002100 */
[----:B------:R-:W-:Y:S01]  /*0080*/  IADD3 R105, R197, -0x20, RZ ;  /* 0xffffffe0c5697810 */ /* 0x000fe20007ffe0ff */
[C---:B------:R-:W-:Y:S01]  /*0090*/  IMAD.SHL.U32 R228, R157.reuse, 0x4, RZ ;  /* 0x000000049de47824 */ /* 0x040fe200078e00ff */
[----:B------:R-:W-:Y:S01]  /*00a0*/  SHF.R.S32.HI R3, RZ, 0x1f, R0 ;  /* 0x0000001fff037819 */ /* 0x000fe20000011400 */
[----:B------:R-:W-:Y:S01]  /*00b0*/  IMAD R212, R157, 0xc, RZ ;  /* 0x0000000c9dd47824 */ /* 0x000fe200078e02ff */
[----:B------:R-:W-:Y:S01]  /*00c0*/  IADD3 R89, R197, -0x9, RZ ;  /* 0xfffffff7c5597810 */ /* 0x000fe20007ffe0ff */
[----:B------:R-:W-:Y:S01]  /*00d0*/  IMAD R230, R157, 0x3, RZ ;  /* 0x000000039de67824 */ /* 0x000fe200078e02ff */
[----:B------:R-:W-:Y:S01]  /*00e0*/  LEA.HI R3, R3, R0, RZ, 0x6 ;  /* 0x0000000003037211 */ /* 0x000fe200078f30ff */
[C---:B------:R-:W-:Y:S01]  /*00f0*/  IMAD R237, R157.reuse, 0x14, RZ ;  /* 0x000000149ded7824 */ /* 0x040fe200078e02ff */
[----:B------:R-:W-:Y:S01]  /*0100*/  ULDC.64 UR4, c[0x0][0x118] ;  /* 0x0000460000047ab9 */ /* 0x000fe20000000a00 */
[C---:B------:R-:W-:Y:S01]  /*0110*/  IMAD.SHL.U32 R232, R157.reuse, 0x2, RZ ;  /* 0x000000029de87824 */ /* 0x040fe200078e00ff */
[----:B------:R-:W-:Y:S01]  /*0120*/  SHF.R.S32.HI R3, RZ, 0x6, R3 ;  /* 0x00000006ff037819 */ /* 0x000fe20000011403 */
[C---:B------:R-:W-:Y:S01]  /*0130*/  IMAD R226, R157.reuse, 0x5, RZ ;  /* 0x000000059de27824 */ /* 0x040fe200078e02ff */
[----:B------:R-:W-:Y:S01]  /*0140*/  IABS R74, c[0x0][0x17c] ;  /* 0x00005f00004a7a13 */ /* 0x000fe20000000000 */
[----:B------:R-:W-:-:S02]  /*0150*/  IMAD R221, R157, 0x1c, RZ ;  /* 0x0000001c9ddd7824 */ /* 0x000fc400078e02ff */
[----:B------:R-:W-:Y:S02]  /*0160*/  IMAD.SHL.U32 R4, R3, 0x4, RZ ;  /* 0x0000000403047824 */ /* 0x000fe400078e00ff */
[C---:B------:R-:W-:Y:S01]  /*0170*/  IMAD R229, R157.reuse, 0x18, RZ ;  /* 0x000000189de57824 */ /* 0x040fe200078e02ff */
[----:B-1----:R-:W-:Y:S01]  /*0180*/  IABS R8, R5 ;  /* 0x0000000500087213 */ /* 0x002fe20000000000 */
[C---:B------:R-:W-:Y:S01]  /*0190*/  IMAD R222, R157.reuse, 0x7, RZ ;  /* 0x000000079dde7824 */ /* 0x040fe200078e02ff */
[-C--:B------:R-:W-:Y:S01]  /*01a0*/  IABS R7, R4.reuse ;  /* 0x0000000400077213 */ /* 0x080fe20000000000 */
[C---:B------:R-:W-:Y:S01]  /*01b0*/  IMAD R23, R157.reuse, 0x24, RZ ;  /* 0x000000249d177824 */ /* 0x040fe200078e02ff */
[----:B------:R-:W-:Y:S01]  /*01c0*/  IABS R10, R4 ;  /* 0x00000004000a7213 */ /* 0x000fe20000000000 */
[----:B------:R-:W-:Y:S01]  /*01d0*/  IMAD R224, R157, 0x6, RZ ;  /* 0x000000069de07824 */ /* 0x000fe200078e02ff */
[----:B------:R-:W1:Y:S01]  /*01e0*/  I2F.RP R0, R7 ;  /* 0x0000000700007306 */ /* 0x000e620000209400 */
[----:B--2---:R-:W-:Y:S01]  /*01f0*/  LOP3.LUT R234, R191, 0x7f, RZ, 0xc0, !PT ;  /* 0x0000007fbfea7812 */ /* 0x004fe200078ec0ff */
[----:B------:R-:W-:Y:S01]  /*0200*/  IMAD R218, R157, 0x9, RZ ;  /* 0x000000099dda7824 */ /* 0x000fe200078e02ff */
[----:B------:R-:W-:Y:S01]  /*0210*/  LOP3.LUT R210, R191, 0x1f, RZ, 0xc0, !PT ;  /* 0x0000001fbfd27812 */ /* 0x000fe200078ec0ff */
[----:B------:R-:W-:-:S02]  /*0220*/  IMAD R27, R157, 0x2c, RZ ;  /* 0x0000002c9d1b7824 */ /* 0x000fc400078e02ff */
[C---:B------:R-:W-:Y:S02]  /*0230*/  IMAD.SHL.U32 R220, R157.reuse, 0x8, RZ ;  /* 0x000000089ddc7824 */ /* 0x040fe400078e00ff */
[C---:B------:R-:W-:Y:S02]  /*0240*/  IMAD R25, R157.reuse, 0x28, RZ ;  /* 0x000000289d197824 */ /* 0x040fe400078e02ff */
[C---:B------:R-:W-:Y:S02]  /*0250*/  IMAD R214, R157.reuse, 0xb, RZ ;  /* 0x0000000b9dd67824 */ /* 0x040fe400078e02ff */
[C---:B------:R-:W-:Y:S02]  /*0260*/  IMAD R31, R157.reuse, 0x34, RZ ;  /* 0x000000349d1f7824 */ /* 0x040fe400078e02ff */
[C---:B------:R-:W-:Y:S01]  /*0270*/  IMAD R216, R157.reuse, 0xa, RZ ;  /* 0x0000000a9dd87824 */ /* 0x040fe200078e02ff */
[----:B-1----:R-:W1:Y:S01]  /*0280*/  MUFU.RCP R0, R0 ;  /* 0x0000000000007308 */ /* 0x002e620000001000 */
[----:B------:R-:W-:-:S02]  /*0290*/  IMAD R29, R157, 0x30, RZ ;  /* 0x000000309d1d7824 */ /* 0x000fc400078e02ff */
[C---:B------:R-:W-:Y:S02]  /*02a0*/  IMAD R251, R157.reuse, 0xd, RZ ;  /* 0x0000000d9dfb7824 */ /* 0x040fe400078e02ff */
[C---:B------:R-:W-:Y:S02]  /*02b0*/  IMAD R35, R157.reuse, 0x3c, RZ ;  /* 0x0000003c9d237824 */ /* 0x040fe400078e02ff */
[C---:B------:R-:W-:Y:S02]  /*02c0*/  IMAD R33, R157.reuse, 0x38, RZ ;  /* 0x000000389d217824 */ /* 0x040fe400078e02ff */
[C---:B------:R-:W-:Y:S02]  /*02d0*/  IMAD R247, R157.reuse, 0xf, RZ ;  /* 0x0000000f9df77824 */ /* 0x040fe400078e02ff */
[C---:B------:R-:W-:Y:S02]  /*02e0*/  IMAD R39, R157.reuse, 0x44, RZ ;  /* 0x000000449d277824 */ /* 0x040fe400078e02ff */
[----:B------:R-:W-:-:S02]  /*02f0*/  IMAD R249, R157, 0xe, RZ ;  /* 0x0000000e9df97824 */ /* 0x000fc400078e02ff */
[C---:B------:R-:W-:Y:S01]  /*0300*/  IMAD R243, R157.reuse, 0x11, RZ ;  /* 0x000000119df37824 */ /* 0x040fe200078e02ff */
[----:B-1----:R-:W-:Y:S01]  /*0310*/  IADD3 R2, R0, 0xffffffe, RZ ;  /* 0x0ffffffe00027810 */ /* 0x002fe20007ffe0ff */
[----:B------:R-:W-:Y:S02]  /*0320*/  IMAD.MOV R0, RZ, RZ, -R10 ;  /* 0x000000ffff007224 */ /* 0x000fe400078e0a0a */
[C---:B------:R-:W-:Y:S01]  /*0330*/  IMAD R49, R157.reuse, 0x48, RZ ;  /* 0x000000489d317824 */ /* 0x040fe200078e02ff */
[----:B------:R1:W2:Y:S01]  /*0340*/  F2I.FTZ.U32.TRUNC.NTZ R3, R2 ;  /* 0x0000000200037305 */ /* 0x0002a2000021f000 */
[C---:B------:R-:W-:Y:S02]  /*0350*/  IMAD.SHL.U32 R245, R157.reuse, 0x10, RZ ;  /* 0x000000109df57824 */ /* 0x040fe400078e00ff */
[C---:B------:R-:W-:Y:S02]  /*0360*/  IMAD R241, R157.reuse, 0x12, RZ ;  /* 0x000000129df17824 */ /* 0x040fe400078e02ff */
[----:B------:R-:W-:-:S02]  /*0370*/  IMAD R53, R157, 0x4c, RZ ;  /* 0x0000004c9d357824 */ /* 0x000fc400078e02ff */
[C---:B------:R-:W-:Y:S02]  /*0380*/  IMAD R239, R157.reuse, 0x13, RZ ;  /* 0x000000139def7824 */ /* 0x040fe400078e02ff */
[----:B-1----:R-:W-:Y:S02]  /*0390*/  IMAD.MOV.U32 R2, RZ, RZ, RZ ;  /* 0x000000ffff027224 */ /* 0x002fe400078e00ff */
[C---:B------:R-:W-:Y:S02]  /*03a0*/  IMAD R59, R157.reuse, 0x50, RZ ;  /* 0x000000509d3b7824 */ /* 0x040fe400078e02ff */
[C---:B------:R-:W-:Y:S02]  /*03b0*/  IMAD R235, R157.reuse, 0x15, RZ ;  /* 0x000000159deb7824 */ /* 0x040fe400078e02ff */
[----:B------:R-:W-:Y:S02]  /*03c0*/  IMAD R233, R157, 0x16, RZ ;  /* 0x000000169de97824 */ /* 0x000fe400078e02ff */
[----:B--2---:R-:W-:-:S02]  /*03d0*/  IMAD.MOV R6, RZ, RZ, -R3 ;  /* 0x000000ffff067224 */ /* 0x004fc400078e0a03 */
[----:B------:R-:W-:Y:S02]  /*03e0*/  IMAD R63, R157, 0x5c, RZ ;  /* 0x0000005c9d3f7824 */ /* 0x000fe400078e02ff */
[----:B------:R-:W-:Y:S02]  /*03f0*/  IMAD R9, R6, R7, RZ ;  /* 0x0000000706097224 */ /* 0x000fe400078e02ff */
[----:B------:R-:W-:Y:S02]  /*0400*/  IMAD.MOV.U32 R6, RZ, RZ, R8 ;  /* 0x000000ffff067224 */ /* 0x000fe400078e0008 */
[----:B------:R-:W-:-:S04]  /*0410*/  IMAD.HI.U32 R3, R3, R9, R2 ;  /* 0x0000000903037227 */ /* 0x000fc800078e0002 */
[----:B------:R-:W-:Y:S02]  /*0420*/  IMAD R231, R157, 0x17, RZ ;  /* 0x000000179de77824 */ /* 0x000fe400078e02ff */
[----:B------:R-:W-:-:S04]  /*0430*/  IMAD.HI.U32 R3, R3, R6, RZ ;  /* 0x0000000603037227 */ /* 0x000fc800078e00ff */
[----:B------:R-:W-:Y:S02]  /*0440*/  IMAD R0, R3, R0, R6 ;  /* 0x0000000003007224 */ /* 0x000fe400078e0206 */
[C---:B------:R-:W-:Y:S02]  /*0450*/  IMAD R65, R157.reuse, 0x60, RZ ;  /* 0x000000609d417824 */ /* 0x040fe400078e02ff */
[----:B------:R-:W-:Y:S01]  /*0460*/  IMAD R227, R157, 0x19, RZ ;  /* 0x000000199de37824 */ /* 0x000fe200078e02ff */
[----:B------:R-:W-:Y:S01]  /*0470*/  ISETP.GT.U32.AND P1, PT, R7, R0, PT ;  /* 0x000000000700720c */ /* 0x000fe20003f24070 */
[C---:B------:R-:W-:Y:S02]  /*0480*/  IMAD R225, R157.reuse, 0x1a, RZ ;  /* 0x0000001a9de17824 */ /* 0x040fe400078e02ff */
[C---:B------:R-:W-:Y:S02]  /*0490*/  IMAD R223, R157.reuse, 0x1b, RZ ;  /* 0x0000001b9ddf7824 */ /* 0x040fe400078e02ff */
[----:B------:R-:W-:-:S02]  /*04a0*/  IMAD R67, R157, 0x74, RZ ;  /* 0x000000749d437824 */ /* 0x000fc400078e02ff */
[C---:B------:R-:W-:Y:S02]  /*04b0*/  IMAD R219, R157.reuse, 0x1d, RZ ;  /* 0x0000001d9ddb7824 */ /* 0x040fe400078e02ff */
[C---:B------:R-:W-:Y:S02]  /*04c0*/  IMAD R81, R157.reuse, 0x78, RZ ;  /* 0x000000789d517824 */ /* 0x040fe400078e02ff */
[----:B------:R-:W-:Y:S02]  /*04d0*/  IMAD R217, R157, 0x1e, RZ ;  /* 0x0000001e9dd97824 */ /* 0x000fe400078e02ff */
[----:B------:R-:W-:Y:S01]  /*04e0*/  @!P1 IMAD.IADD R0, R0, 0x1, -R7 ;  /* 0x0000000100009824 */ /* 0x000fe200078e0a07 */
[----:B------:R-:W-:Y:S01]  /*04f0*/  @!P1 IADD3 R3, R3, 0x1, RZ ;  /* 0x0000000103039810 */ /* 0x000fe20007ffe0ff */
[----:B------:R-:W-:Y:S01]  /*0500*/  IMAD R215, R157, 0x1f, RZ ;  /* 0x0000001f9dd77824 */ /* 0x000fe200078e02ff */
[----:B------:R-:W-:Y:S01]  /*0510*/  ISETP.NE.AND P1, PT, R4, RZ, PT ;  /* 0x000000ff0400720c */ /* 0x000fe20003f25270 */
[----:B------:R-:W-:Y:S01]  /*0520*/  IMAD.SHL.U32 R209, R234, 0x4, RZ ;  /* 0x00000004ead17824 */ /* 0x000fe200078e00ff */
[----:B------:R-:W-:Y:S01]  /*0530*/  ISETP.GE.U32.AND P0, PT, R0, R7, PT ;  /* 0x000000070000720c */ /* 0x000fe20003f06070 */
[----:B------:R-:W-:Y:S01]  /*0540*/  IMAD.MOV.U32 R106, RZ, RZ, RZ ;  /* 0x000000ffff6a7224 */ /* 0x000fe200078e00ff */
[----:B------:R-:W-:Y:S01]  /*0550*/  LOP3.LUT R0, R5, R4, RZ, 0x3c, !PT ;  /* 0x0000000405007212 */ /* 0x000fe200078e3cff */
[----:B------:R-:W-:Y:S01]  /*0560*/  IMAD R117, R210, c[0x0][0x18c], RZ ;  /* 0x00006300d2757a24 */ /* 0x000fe200078e02ff */
[----:B------:R-:W-:Y:S01]  /*0570*/  LOP3.LUT R207, R209, 0x20, RZ, 0x3c, !PT ;  /* 0x00000020d1cf7812 */ /* 0x000fe200078e3cff */
[----:B------:R-:W-:Y:S01]  /*0580*/  IMAD.SHL.U32 R211, R157, 0x20, RZ ;  /* 0x000000209dd37824 */ /* 0x000fe200078e00ff */
[----:B------:R-:W-:Y:S01]  /*0590*/  ISETP.GE.AND P2, PT, R0, RZ, PT ;  /* 0x000000ff0000720c */ /* 0x000fe20003f46270 */
[----:B------:R-:W-:Y:S01]  /*05a0*/  IMAD.MOV.U32 R0, RZ, RZ, c[0x0][0x178] ;  /* 0x00005e00ff007624 */ /* 0x000fe200078e00ff */
[----:B------:R-:W-:Y:S01]  /*05b0*/  LOP3.LUT R205, R209, 0x40, RZ, 0x3c, !PT ;  /* 0x00000040d1cd7812 */ /* 0x000fe200078e3cff */
[----:B------:R-:W-:Y:S01]  /*05c0*/  IMAD.SHL.U32 R213, R117, 0x4, RZ ;  /* 0x0000000475d57824 */ /* 0x000fe200078e00ff */
[----:B------:R-:W-:-:S02]  /*05d0*/  LOP3.LUT R203, R209, 0x60, RZ, 0x3c, !PT ;  /* 0x00000060d1cb7812 */ /* 0x000fc400078e3cff */
[----:B------:R-:W-:Y:S02]  /*05e0*/  IADD3 R0, R0, 0x7f, RZ ;  /* 0x0000007f00007810 */ /* 0x000fe40007ffe0ff */
[----:B------:R-:W-:-:S05]  /*05f0*/  @P0 IADD3 R3, R3, 0x1, RZ ;  /* 0x0000000103030810 */ /* 0x000fca0007ffe0ff */
[----:B------:R-:W-:Y:S01]  /*0600*/  IMAD.MOV.U32 R2, RZ, RZ, R3 ;  /* 0x000000ffff027224 */ /* 0x000fe200078e0003 */
[----:B------:R-:W-:-:S03]  /*0610*/  SHF.R.S32.HI R3, RZ, 0x1f, R0 ;  /* 0x0000001fff037819 */ /* 0x000fc60000011400 */
[----:B------:R-:W-:Y:S01]  /*0620*/  @!P2 IMAD.MOV R2, RZ, RZ, -R2 ;  /* 0x000000ffff02a224 */ /* 0x000fe200078e0a02 */
[----:B------:R-:W-:Y:S02]  /*0630*/  @!P1 LOP3.LUT R2, RZ, R4, RZ, 0x33, !PT ;  /* 0x00000004ff029212 */ /* 0x000fe400078e33ff */
[----:B------:R-:W-:-:S03]  /*0640*/  LEA.HI R3, R3, R0, RZ, 0x7 ;  /* 0x0000000003037211 */ /* 0x000fc600078f38ff */
[----:B------:R-:W-:Y:S02]  /*0650*/  IMAD.SHL.U32 R13, R2, 0x4, RZ ;  /* 0x00000004020d7824 */ /* 0x000fe400078e00ff */
[----:B------:R-:W-:-:S03]  /*0660*/  IMAD.MOV R2, RZ, RZ, -R2 ;  /* 0x000000ffff027224 */ /* 0x000fc600078e0a02 */
[----:B------:R-:W-:Y:S01]  /*0670*/  LEA.HI.SX32 R3, R3, -R13, 0x19 ;  /* 0x8000000d03037211 */ /* 0x000fe200078fcaff */
[----:B------:R-:W-:-:S03]  /*0680*/  IMAD R14, R4, R2, R5 ;  /* 0x00000002040e7224 */ /* 0x000fc600078e0205 */
[----:B------:R-:W-:Y:S02]  /*0690*/  IMNMX R11, R3, 0x4, PT ;  /* 0x00000004030b7817 */ /* 0x000fe40003800200 */
[----:B------:R-:W-:Y:S02]  /*06a0*/  IABS R9, R14 ;  /* 0x0000000e00097213 */ /* 0x000fe40000000000 */
[-C--:B------:R-:W-:Y:S02]  /*06b0*/  IABS R7, R11.reuse ;  /* 0x0000000b00077213 */ /* 0x080fe40000000000 */
[----:B------:R-:W-:Y:S02]  /*06c0*/  IABS R4, R11 ;  /* 0x0000000b00047213 */ /* 0x000fe40000000000 */
[----:B------:R-:W1:Y:S01]  /*06d0*/  I2F.RP R0, R7 ;  /* 0x0000000700007306 */ /* 0x000e620000209400 */
[----:B------:R-:W-:-:S07]  /*06e0*/  ISETP.NE.AND P4, PT, R11, RZ, PT ;  /* 0x000000ff0b00720c */ /* 0x000fce0003f85270 */
[----:B-1----:R-:W1:Y:S02]  /*06f0*/  MUFU.RCP R0, R0 ;  /* 0x0000000000007308 */ /* 0x002e640000001000 */
[----:B-1----:R-:W-:Y:S01]  /*0700*/  IADD3 R3, R0, 0xffffffe, RZ ;  /* 0x0ffffffe00037810 */ /* 0x002fe20007ffe0ff */
[----:B------:R-:W-:Y:S01]  /*0710*/  IMAD.MOV R0, RZ, RZ, -R4 ;  /* 0x000000ffff007224 */ /* 0x000fe200078e0a04 */
[----:B------:R-:W-:-:S04]  /*0720*/  IADD3 R4, R197, -0x30, RZ ;  /* 0xffffffd0c5047810 */ /* 0x000fc80007ffe0ff */
[----:B------:R-:W1:Y:S02]  /*0730*/  F2I.FTZ.U32.TRUNC.NTZ R3, R3 ;  /* 0x0000000300037305 */ /* 0x000e64000021f000 */
[----:B-1----:R-:W-:-:S04]  /*0740*/  IMAD.MOV R6, RZ, RZ, -R3 ;  /* 0x000000ffff067224 */ /* 0x002fc800078e0a03 */
[----:B------:R-:W-:-:S04]  /*0750*/  IMAD.MOV.U32 R2, RZ, RZ, R6 ;  /* 0x000000ffff027224 */ /* 0x000fc800078e0006 */
[----:B------:R-:W-:Y:S02]  /*0760*/  IMAD R5, R2, R7, RZ ;  /* 0x0000000702057224 */ /* 0x000fe400078e02ff */
[----:B------:R-:W-:-:S04]  /*0770*/  IMAD.MOV.U32 R2, RZ, RZ, RZ ;  /* 0x000000ffff027224 */ /* 0x000fc800078e00ff */
[----:B------:R-:W-:Y:S01]  /*0780*/  IMAD.HI.U32 R2, R3, R5, R2 ;  /* 0x0000000503027227 */ /* 0x000fe200078e0002 */
[----:B------:R-:W-:-:S04]  /*0790*/  IADD3 R3, R197, -0x2f, RZ ;  /* 0xffffffd1c5037810 */ /* 0x000fc80007ffe0ff */
[----:B------:R-:W-:Y:S01]  /*07a0*/  ISETP.GE.U32.AND P6, PT, R3, 0x7fffffb2, PT ;  /* 0x7fffffb20300780c */ /* 0x000fe20003fc6070 */
[----:B------:R-:W-:Y:S01]  /*07b0*/  IMAD.HI.U32 R2, R2, R9, RZ ;  /* 0x0000000902027227 */ /* 0x000fe200078e00ff */
[----:B------:R-:W-:Y:S02]  /*07c0*/  IADD3 R3, R197, -0x2e, RZ ;  /* 0xffffffd2c5037810 */ /* 0x000fe40007ffe0ff */
[----:B------:R-:W-:Y:S01]  /*07d0*/  SEL R95, RZ, 0x1fffe, P6 ;  /* 0x0001fffeff5f7807 */ /* 0x000fe20003000000 */
[----:B------:R-:W-:Y:S01]  /*07e0*/  IMAD R0, R2, R0, R9 ;  /* 0x0000000002007224 */ /* 0x000fe200078e0209 */
[----:B------:R-:W-:Y:S02]  /*07f0*/  ISETP.GE.U32.AND P3, PT, R3, 0x7fffffb3, PT ;  /* 0x7fffffb30300780c */ /* 0x000fe40003f66070 */
[----:B------:R-:W-:Y:S02]  /*0800*/  IADD3 R3, R197, -0x2c, RZ ;  /* 0xffffffd4c5037810 */ /* 0x000fe40007ffe0ff */
[----:B------:R-:W-:-:S02]  /*0810*/  ISETP.GT.U32.AND P1, PT, R7, R0, PT ;  /* 0x000000000700720c */ /* 0x000fc40003f24070 */
[----:B------:R-:W-:-:S11]  /*0820*/  SEL R84, RZ, 0x4, P3 ;  /* 0x00000004ff547807 */ /* 0x000fd60001800000 */
[----:B------:R-:W-:Y:S01]  /*0830*/  @!P1 IMAD.IADD R0, R0, 0x1, -R7 ;  /* 0x0000000100009824 */ /* 0x000fe200078e0a07 */
[----:B------:R-:W-:Y:S02]  /*0840*/  @!P1 IADD3 R2, R2, 0x1, RZ ;  /* 0x0000000102029810 */ /* 0x000fe40007ffe0ff */
[----:B------:R-:W-:Y:S02]  /*0850*/  ISETP.GE.U32.AND P1, PT, R4, 0x7fffffb1, PT ;  /* 0x7fffffb10400780c */ /* 0x000fe40003f26070 */
[----:B------:R-:W-:Y:S02]  /*0860*/  ISETP.GE.U32.AND P2, PT, R0, R7, PT ;  /* 0x000000070000720c */ /* 0x000fe40003f46070 */
[----:B------:R-:W-:Y:S02]  /*0870*/  LOP3.LUT R0, R14, R11, RZ, 0x3c, !PT ;  /* 0x0000000b0e007212 */ /* 0x000fe400078e3cff */
[----:B------:R-:W-:Y:S02]  /*0880*/  SEL R94, RZ, 0x1, P1 ;  /* 0x00000001ff5e7807 */ /* 0x000fe40000800000 */
[----:B------:R-:W-:-:S02]  /*0890*/  ISETP.GE.AND P0, PT, R0, RZ, PT ;  /* 0x000000ff0000720c */ /* 0x000fc40003f06270 */
[C---:B------:R-:W-:Y:S02]  /*08a0*/  IADD3 R0, R197.reuse, -0x2d, RZ ;  /* 0xffffffd3c5007810 */ /* 0x040fe40007ffe0ff */
[----:B------:R-:W-:-:S03]  /*08b0*/  IADD3 R4, R197, -0x17, RZ ;  /* 0xffffffe9c5047810 */ /* 0x000fc60007ffe0ff */
[----:B------:R-:W-:Y:S02]  /*08c0*/  @P2 IADD3 R2, R2, 0x1, RZ ;  /* 0x0000000102022810 */ /* 0x000fe40007ffe0ff */
[----:B------:R-:W-:Y:S02]  /*08d0*/  ISETP.GE.U32.AND P2, PT, R0, 0x7fffffb4, PT ;  /* 0x7fffffb40000780c */ /* 0x000fe40003f46070 */
[C---:B------:R-:W-:Y:S02]  /*08e0*/  IADD3 R0, R197.reuse, -0x2b, RZ ;  /* 0xffffffd5c5007810 */ /* 0x040fe40007ffe0ff */
[----:B------:R-:W-:Y:S01]  /*08f0*/  @!P0 IMAD.MOV R2, RZ, RZ, -R2 ;  /* 0x000000ffff028224 */ /* 0x000fe200078e0a02 */
[----:B------:R-:W-:Y:S02]  /*0900*/  @!P4 LOP3.LUT R2, RZ, R11, RZ, 0x33, !PT ;  /* 0x0000000bff02c212 */ /* 0x000fe400078e33ff */
[----:B------:R-:W-:Y:S02]  /*0910*/  ISETP.GE.U32.AND P5, PT, R0, 0x7fffffb6, PT ;  /* 0x7fffffb60000780c */ /* 0x000fe40003fa6070 */
[----:B------:R-:W-:Y:S01]  /*0920*/  IADD3 R0, R197, -0x29, RZ ;  /* 0xffffffd7c5007810 */ /* 0x000fe20007ffe0ff */
[----:B------:R-:W-:Y:S01]  /*0930*/  IMAD.MOV R10, RZ, RZ, -R2 ;  /* 0x000000ffff0a7224 */ /* 0x000fe200078e0a02 */
[----:B------:R-:W-:Y:S01]  /*0940*/  ISETP.GE.U32.AND P0, PT, R3, 0x7fffffb5, PT ;  /* 0x7fffffb50300780c */ /* 0x000fe20003f06070 */
[----:B------:R-:W-:Y:S01]  /*0950*/  IMAD.SHL.U32 R2, R2, 0x40, RZ ;  /* 0x0000004002027824 */ /* 0x000fe200078e00ff */
[----:B------:R-:W-:-:S02]  /*0960*/  ISETP.GE.U32.AND P4, PT, R0, 0x7fffffb8, PT ;  /* 0x7fffffb80000780c */ /* 0x000fc40003f86070 */
[C---:B------:R-:W-:Y:S02]  /*0970*/  IADD3 R0, R197.reuse, -0x27, RZ ;  /* 0xffffffd9c5007810 */ /* 0x040fe40007ffe0ff */
[C---:B------:R-:W-:Y:S02]  /*0980*/  IADD3 R3, R197.reuse, -0x2a, RZ ;  /* 0xffffffd6c5037810 */ /* 0x040fe40007ffe0ff */
[----:B------:R-:W-:Y:S02]  /*0990*/  ISETP.GE.U32.AND P1, PT, R0, 0x7fffffba, PT ;  /* 0x7fffffba0000780c */ /* 0x000fe40003f26070 */
[----:B------:R-:W-:Y:S02]  /*09a0*/  IADD3 R0, R197, -0x25, RZ ;  /* 0xffffffdbc5007810 */ /* 0x000fe40007ffe0ff */
[----:B------:R-:W-:Y:S02]  /*09b0*/  ISETP.GE.U32.AND P6, PT, R3, 0x7fffffb7, PT ;  /* 0x7fffffb70300780c */ /* 0x000fe40003fc6070 */
[----:B------:R-:W-:-:S02]  /*09c0*/  ISETP.GE.U32.AND P3, PT, R0, 0x7fffffbc, PT ;  /* 0x7fffffbc0000780c */ /* 0x000fc40003f66070 */
[C---:B------:R-:W-:Y:S02]  /*09d0*/  IADD3 R0, R197.reuse, -0x23, RZ ;  /* 0xffffffddc5007810 */ /* 0x040fe40007ffe0ff */
[C---:B------:R-:W-:Y:S02]  /*09e0*/  IADD3 R3, R197.reuse, -0x28, RZ ;  /* 0xffffffd8c5037810 */ /* 0x040fe40007ffe0ff */
[----:B------:R-:W-:Y:S02]  /*09f0*/  SEL R93, RZ, 0x1, P0 ;  /* 0x00000001ff5d7807 */ /* 0x000fe40000000000 */
[----:B------:R-:W-:Y:S02]  /*0a00*/  ISETP.GE.U32.AND P0, PT, R0, 0x7fffffbe, PT ;  /* 0x7fffffbe0000780c */ /* 0x000fe40003f06070 */
[----:B------:R-:W-:Y:S02]  /*0a10*/  IADD3 R0, R197, -0x24, RZ ;  /* 0xffffffdcc5007810 */ /* 0x000fe40007ffe0ff */
[----:B------:R-:W-:-:S02]  /*0a20*/  SEL R83, RZ, 0x7fff8, P2 ;  /* 0x0007fff8ff537807 */ /* 0x000fc40001000000 */
[----:B------:R-:W-:Y:S02]  /*0a30*/  ISETP.GE.U32.AND P2, PT, R3, 0x7fffffb9, PT ;  /* 0x7fffffb90300780c */ /* 0x000fe40003f46070 */
[----:B------:R-:W-:Y:S02]  /*0a40*/  IADD3 R3, R197, -0x26, RZ ;  /* 0xffffffdac5037810 */ /* 0x000fe40007ffe0ff */
[----:B------:R-:W-:Y:S02]  /*0a50*/  SEL R77, RZ, 0x7fff8, P4 ;  /* 0x0007fff8ff4d7807 */ /* 0x000fe40002000000 */
[----:B------:R-:W-:Y:S02]  /*0a60*/  ISETP.GE.U32.AND P4, PT, R0, 0x7fffffbd, PT ;  /* 0x7fffffbd0000780c */ /* 0x000fe40003f86070 */
[----:B------:R-:W-:Y:S01]  /*0a70*/  SEL R92, RZ, 0x1fffe, P5 ;  /* 0x0001fffeff5c7807 */ /* 0x000fe20002800000 */
[----:B------:R-:W1:Y:S01]  /*0a80*/  I2F.RP R0, R12 ;  /* 0x0000000c00007306 */ /* 0x000e620000209400 */
[----:B------:R-:W-:-:S02]  /*0a90*/  ISETP.GE.U32.AND P5, PT, R3, 0x7fffffbb, PT ;  /* 0x7fffffbb0300780c */ /* 0x000fc40003fa6070 */
[----:B------:R-:W-:Y:S02]  /*0aa0*/  IADD3 R3, R197, -0x21, RZ ;  /* 0xffffffdfc5037810 */ /* 0x000fe40007ffe0ff */
[----:B------:R-:W-:Y:S02]  /*0ab0*/  SEL R80, RZ, 0x4, P6 ;  /* 0x00000004ff507807 */ /* 0x000fe40003000000 */
[----:B------:R-:W-:Y:S02]  /*0ac0*/  ISETP.GE.U32.AND P6, PT, R3, 0x7fffffc0, PT ;  /* 0x7fffffc00300780c */ /* 0x000fe40003fc6070 */
[----:B------:R-:W-:Y:S02]  /*0ad0*/  IADD3 R3, R197, -0x22, RZ ;  /* 0xffffffdec5037810 */ /* 0x000fe40007ffe0ff */
[----:B------:R-:W-:Y:S02]  /*0ae0*/  SEL R90, RZ, 0x1fffe, P1 ;  /* 0x0001fffeff5a7807 */ /* 0x000fe40000800000 */
[----:B------:R-:W-:-:S02]  /*0af0*/  ISETP.GE.U32.AND P1, PT, R3, 0x7fffffbf, PT ;  /* 0x7fffffbf0300780c */ /* 0x000fc40003f26070 */
[C---:B------:R-:W-:Y:S01]  /*0b00*/  IADD3 R3, R197.reuse, -0x18, RZ ;  /* 0xffffffe8c5037810 */ /* 0x040fe20007ffe0ff */
[----:B-1----:R-:W1:Y:S01]  /*0b10*/  MUFU.RCP R0, R0 ;  /* 0x0000000000007308 */ /* 0x002e620000001000 */
[----:B------:R-:W-:Y:S02]  /*0b20*/  SEL R91, RZ, 0x1, P2 ;  /* 0x00000001ff5b7807 */ /* 0x000fe40001000000 */
[----:B------:R-:W-:Y:S02]  /*0b30*/  ISETP.GE.U32.AND P2, PT, R4, 0x7fffffca, PT ;  /* 0x7fffffca0400780c */ /* 0x000fe40003f46070 */
[----:B------:R-:W-:Y:S02]  /*0b40*/  SEL R73, RZ, 0x7fff8, P3 ;  /* 0x0007fff8ff497807 */ /* 0x000fe40001800000 */
[----:B------:R-:W-:Y:S02]  /*0b50*/  IADD3 R4, R197, -0x15, RZ ;  /* 0xffffffebc5047810 */ /* 0x000fe40007ffe0ff */
[----:B------:R-:W-:-:S02]  /*0b60*/  ISETP.GE.U32.AND P3, PT, R3, 0x7fffffc9, PT ;  /* 0x7fffffc90300780c */ /* 0x000fc40003f66070 */
[----:B------:R-:W-:Y:S02]  /*0b70*/  IADD3 R3, R197, -0x16, RZ ;  /* 0xffffffeac5037810 */ /* 0x000fe40007ffe0ff */
[----:B------:R-:W-:Y:S02]  /*0b80*/  SEL R76, RZ, 0x4, P5 ;  /* 0x00000004ff4c7807 */ /* 0x000fe40002800000 */
[----:B------:R-:W-:Y:S02]  /*0b90*/  ISETP.GE.U32.AND P5, PT, R4, 0x7fffffcc, PT ;  /* 0x7fffffcc0400780c */ /* 0x000fe40003fa6070 */
[----:B------:R-:W-:Y:S02]  /*0ba0*/  SEL R87, RZ, 0x1fffe, P0 ;  /* 0x0001fffeff577807 */ /* 0x000fe40000000000 */
[----:B------:R-:W-:Y:S02]  /*0bb0*/  ISETP.GE.U32.AND P0, PT, R3, 0x7fffffcb, PT ;  /* 0x7fffffcb0300780c */ /* 0x000fe40003f06070 */
[----:B------:R-:W-:-:S02]  /*0bc0*/  IADD3 R4, R197, -0x14, RZ ;  /* 0xffffffecc5047810 */ /* 0x000fc40007ffe0ff */
[----:B------:R-:W-:Y:S02]  /*0bd0*/  IADD3 R3, R197, -0x13, RZ ;  /* 0xffffffedc5037810 */ /* 0x000fe40007ffe0ff */
[----:B------:R-:W-:Y:S02]  /*0be0*/  SEL R78, RZ, 0x7fff8, P6 ;  /* 0x0007fff8ff4e7807 */ /* 0x000fe40003000000 */
[----:B------:R-:W-:Y:S02]  /*0bf0*/  SEL R88, RZ, 0x1, P4 ;  /* 0x00000001ff587807 */ /* 0x000fe40002000000 */
[----:B------:R-:W-:Y:S02]  /*0c00*/  ISETP.GE.U32.AND P6, PT, R4, 0x7fffffcd, PT ;  /* 0x7fffffcd0400780c */ /* 0x000fe40003fc6070 */
        /* <DEDUP_REMOVED lines=9> */
[----:B-1----:R-:W-:Y:S02]  /*0ca0*/  IADD3 R0, R0, 0xffffffe, RZ ;  /* 0x0ffffffe00007810 */ /* 0x002fe40007ffe0ff */
[----:B------:R-:W-:Y:S02]  /*0cb0*/  SEL R44, RZ, 0x7fff8, P5 ;  /* 0x0007fff8ff2c7807 */ /* 0x000fe40002800000 */
[----:B------:R-:W-:Y:S01]  /*0cc0*/  SEL R8, RZ, 0x1, P3 ;  /* 0x00000001ff087807 */ /* 0x000fe20001800000 */
[----:B------:R1:W2:Y:S01]  /*0cd0*/  F2I.FTZ.U32.TRUNC.NTZ R5, R0 ;  /* 0x0000000000057305 */ /* 0x0002a2000021f000 */
[----:B------:R-:W-:Y:S02]  /*0ce0*/  ISETP.GE.U32.AND P5, PT, R4, 0x7fffffc5, PT ;  /* 0x7fffffc50400780c */ /* 0x000fe40003fa6070 */
[----:B------:R-:W-:Y:S01]  /*0cf0*/  ISETP.GE.U32.AND P3, PT, R3, 0x7fffffc6, PT ;  /* 0x7fffffc60300780c */ /* 0x000fe20003f66070 */
[----:B------:R-:W-:Y:S01]  /*0d00*/  IMAD.IADD R41, R8, 0x1, R9 ;  /* 0x0000000108297824 */ /* 0x000fe200078e0209 */
[----:B------:R-:W-:-:S02]  /*0d10*/  IADD3 R4, R197, -0x1a, RZ ;  /* 0xffffffe6c5047810 */ /* 0x000fc40007ffe0ff */
[----:B------:R-:W-:Y:S02]  /*0d20*/  IADD3 R3, R197, -0x19, RZ ;  /* 0xffffffe7c5037810 */ /* 0x000fe40007ffe0ff */
[----:B------:R-:W-:Y:S01]  /*0d30*/  SEL R7, RZ, 0x1fffe, P4 ;  /* 0x0001fffeff077807 */ /* 0x000fe20002000000 */
[----:B-1----:R-:W-:Y:S01]  /*0d40*/  IMAD R0, R11, R10, R14 ;  /* 0x0000000a0b007224 */ /* 0x002fe200078e020e */
[----:B------:R-:W-:Y:S02]  /*0d50*/  SEL R43, RZ, 0x4, P0 ;  /* 0x00000004ff2b7807 */ /* 0x000fe40000000000 */
[----:B------:R-:W-:Y:S02]  /*0d60*/  ISETP.GE.U32.AND P4, PT, R4, 0x7fffffc7, PT ;  /* 0x7fffffc70400780c */ /* 0x000fe40003f86070 */
[----:B------:R-:W-:Y:S01]  /*0d70*/  ISETP.GE.U32.AND P0, PT, R3, 0x7fffffc8, PT ;  /* 0x7fffffc80300780c */ /* 0x000fe20003f06070 */
[----:B--2---:R-:W-:Y:S01]  /*0d80*/  IMAD.MOV R15, RZ, RZ, -R5 ;  /* 0x000000ffff0f7224 */ /* 0x004fe200078e0a05 */
[----:B------:R-:W-:-:S02]  /*0d90*/  IADD3 R4, R197, -0x3c, RZ ;  /* 0xffffffc4c5047810 */ /* 0x000fc40007ffe0ff */
[----:B------:R-:W-:Y:S02]  /*0da0*/  IADD3 R3, R197, -0x3b, RZ ;  /* 0xffffffc5c5037810 */ /* 0x000fe40007ffe0ff */
[----:B------:R-:W-:Y:S02]  /*0db0*/  SEL R48, RZ, 0x7fff8, P1 ;  /* 0x0007fff8ff307807 */ /* 0x000fe40000800000 */
[----:B------:R-:W-:Y:S02]  /*0dc0*/  SEL R6, RZ, 0x1, P6 ;  /* 0x00000001ff067807 */ /* 0x000fe40003000000 */
[----:B------:R-:W-:Y:S02]  /*0dd0*/  ISETP.GE.U32.AND P1, PT, R4, 0x7fffffa5, PT ;  /* 0x7fffffa50400780c */ /* 0x000fe40003f26070 */
[----:B------:R-:W-:Y:S01]  /*0de0*/  ISETP.GE.U32.AND P6, PT, R3, 0x7fffffa6, PT ;  /* 0x7fffffa60300780c */ /* 0x000fe20003fc6070 */
[----:B------:R-:W-:Y:S01]  /*0df0*/  IMAD.IADD R45, R6, 0x1, R7 ;  /* 0x00000001062d7824 */ /* 0x000fe200078e0207 */
[----:B------:R-:W-:-:S02]  /*0e00*/  IADD3 R4, R197, -0x3a, RZ ;  /* 0xffffffc6c5047810 */ /* 0x000fc40007ffe0ff */
[----:B------:R-:W-:Y:S02]  /*0e10*/  IADD3 R3, R197, -0x39, RZ ;  /* 0xffffffc7c5037810 */ /* 0x000fe40007ffe0ff */
[----:B------:R-:W-:Y:S02]  /*0e20*/  SEL R11, RZ, 0x1fffe, P3 ;  /* 0x0001fffeff0b7807 */ /* 0x000fe40001800000 */
[----:B------:R-:W-:Y:S02]  /*0e30*/  SEL R47, RZ, 0x4, P2 ;  /* 0x00000004ff2f7807 */ /* 0x000fe40001000000 */
[----:B------:R-:W-:Y:S02]  /*0e40*/  ISETP.GE.U32.AND P3, PT, R4, 0x7fffffa7, PT ;  /* 0x7fffffa70400780c */ /* 0x000fe40003f66070 */
[----:B------:R-:W-:Y:S01]  /*0e50*/  ISETP.GE.U32.AND P2, PT, R3, 0x7fffffa8, PT ;  /* 0x7fffffa80300780c */ /* 0x000fe20003f46070 */
[----:B------:R-:W-:Y:S01]  /*0e60*/  IMAD.IADD R3, R13, 0x1, R0 ;  /* 0x000000010d037824 */ /* 0x000fe200078e0200 */
[----:B------:R-:W-:Y:S01]  /*0e70*/  IADD3 R4, R197, -0x3f, RZ ;  /* 0xffffffc1c5047810 */ /* 0x000fe20007ffe0ff */
[----:B------:R-:W-:Y:S01]  /*0e80*/  IMAD R13, R15, R12, RZ ;  /* 0x0000000c0f0d7224 */ /* 0x000fe200078e02ff */
[----:B------:R-:W-:Y:S01]  /*0e90*/  SEL R10, RZ, 0x1, P5 ;  /* 0x00000001ff0a7807 */ /* 0x000fe20002800000 */
[----:B------:R-:W-:Y:S01]  /*0ea0*/  IMAD R0, R3, 0x80, R234 ;  /* 0x0000008003007824 */ /* 0x000fe200078e02ea */
[----:B------:R-:W-:Y:S01]  /*0eb0*/  ISETP.GE.U32.AND P5, PT, R4, 0x7fffffa2, PT ;  /* 0x7fffffa20400780c */ /* 0x000fe20003fa6070 */
[----:B------:R-:W-:Y:S01]  /*0ec0*/  IMAD.MOV.U32 R4, RZ, RZ, RZ ;  /* 0x000000ffff047224 */ /* 0x000fe200078e00ff */
[----:B------:R-:W-:Y:S01]  /*0ed0*/  SEL R52, RZ, 0x7fff8, P0 ;  /* 0x0007fff8ff347807 */ /* 0x000fe20000000000 */
[----:B------:R-:W-:Y:S01]  /*0ee0*/  IMAD.IADD R50, R10, 0x1, R11 ;  /* 0x000000010a327824 */ /* 0x000fe200078e020b */
[----:B------:R-:W-:Y:S01]  /*0ef0*/  IABS R3, R0 ;  /* 0x0000000000037213 */ /* 0x000fe20000000000 */
[----:B------:R-:W-:Y:S01]  /*0f00*/  IMAD.HI.U32 R4, R5, R13, R4 ;  /* 0x0000000d05047227 */ /* 0x000fe200078e0004 */
[----:B------:R-:W-:-:S02]  /*0f10*/  IADD3 R5, R197, -0x3d, RZ ;  /* 0xffffffc3c5057810 */ /* 0x000fc40007ffe0ff */
[----:B------:R-:W-:Y:S02]  /*0f20*/  SEL R100, RZ, 0x1fffe, P5 ;  /* 0x0001fffeff647807 */ /* 0x000fe40002800000 */
[----:B------:R-:W-:Y:S01]  /*0f30*/  ISETP.GE.U32.AND P0, PT, R5, 0x7fffffa4, PT ;  /* 0x7fffffa40500780c */ /* 0x000fe20003f06070 */
[----:B------:R-:W-:Y:S01]  /*0f40*/  IMAD.HI.U32 R4, R4, R3, RZ ;  /* 0x0000000304047227 */ /* 0x000fe200078e00ff */
[----:B------:R-:W-:Y:S02]  /*0f50*/  IADD3 R5, R197, -0x37, RZ ;  /* 0xffffffc9c5057810 */ /* 0x000fe40007ffe0ff */
[----:B------:R-:W-:Y:S01]  /*0f60*/  SEL R101, RZ, 0x1fffe, P6 ;  /* 0x0001fffeff657807 */ /* 0x000fe20003000000 */
[----:B------:R-:W-:Y:S01]  /*0f70*/  IMAD.MOV R4, RZ, RZ, -R4 ;  /* 0x000000ffff047224 */ /* 0x000fe200078e0a04 */
[----:B------:R-:W-:Y:S02]  /*0f80*/  ISETP.GE.U32.AND P6, PT, R5, 0x7fffffaa, PT ;  /* 0x7fffffaa0500780c */ /* 0x000fe40003fc6070 */
[----:B------:R-:W-:Y:S01]  /*0f90*/  IADD3 R5, R197, -0x38, RZ ;  /* 0xffffffc8c5057810 */ /* 0x000fe20007ffe0ff */
[----:B------:R-:W-:Y:S01]  /*0fa0*/  IMAD R3, R12, R4, R3 ;  /* 0x000000040c037224 */ /* 0x000fe200078e0203 */
[----:B------:R-:W-:-:S02]  /*0fb0*/  SEL R102, RZ, 0x1, P1 ;  /* 0x00000001ff667807 */ /* 0x000fc40000800000 */
[----:B------:R-:W-:Y:S02]  /*0fc0*/  IADD3 R13, R197, -0x3e, RZ ;  /* 0xffffffc2c50d7810 */ /* 0x000fe40007ffe0ff */
[----:B------:R-:W-:Y:S01]  /*0fd0*/  ISETP.GT.U32.AND P5, PT, R12, R3, PT ;  /* 0x000000030c00720c */ /* 0x000fe20003fa4070 */
[----:B------:R-:W-:Y:S01]  /*0fe0*/  IMAD.IADD R101, R102, 0x1, R101 ;  /* 0x0000000166657824 */ /* 0x000fe200078e0265 */
[----:B------:R-:W-:Y:S02]  /*0ff0*/  ISETP.GE.U32.AND P1, PT, R5, 0x7fffffa9, PT ;  /* 0x7fffffa90500780c */ /* 0x000fe40003f26070 */
[C---:B------:R-:W-:Y:S02]  /*1000*/  IADD3 R4, R197.reuse, -0x36, RZ ;  /* 0xffffffcac5047810 */ /* 0x040fe40007ffe0ff */
[----:B------:R-:W-:Y:S02]  /*1010*/  IADD3 R5, R197, -0x33, RZ ;  /* 0xffffffcdc5057810 */ /* 0x000fe40007ffe0ff */
[----:B------:R-:W-:-:S02]  /*1020*/  SEL R51, RZ, 0x4, P4 ;  /* 0x00000004ff337807 */ /* 0x000fc40002000000 */
[----:B------:R-:W-:Y:S02]  /*1030*/  SEL R86, RZ, 0x4, P3 ;  /* 0x00000004ff567807 */ /* 0x000fe40001800000 */
[----:B------:R-:W-:Y:S01]  /*1040*/  ISETP.GE.U32.AND P4, PT, R13, 0x7fffffa3, PT ;  /* 0x7fffffa30d00780c */ /* 0x000fe20003f86070 */
[----:B------:R-:W-:Y:S01]  /*1050*/  @!P5 IMAD.IADD R3, R3, 0x1, -R12 ;  /* 0x000000010303d824 */ /* 0x000fe200078e0a0c */
        /* <DEDUP_REMOVED lines=9> */
[----:B------:R-:W-:-:S02]  /*10f0*/  ISETP.GT.U32.AND P5, PT, R12, R3, PT ;  /* 0x000000030c00720c */ /* 0x000fc40003fa4070 */
[----:B------:R-:W-:Y:S02]  /*1100*/  SEL R97, RZ, 0x1, P4 ;  /* 0x00000001ff617807 */ /* 0x000fe40002000000 */
[----:B------:R-:W-:Y:S02]  /*1110*/  ISETP.GE.AND P4, PT, R0, RZ, PT ;  /* 0x000000ff0000720c */ /* 0x000fe40003f86270 */
[----:B------:R-:W-:Y:S02]  /*1120*/  SEL R69, RZ, 0x4, P6 ;  /* 0x00000004ff457807 */ /* 0x000fe40003000000 */
[----:B------:R-:W-:Y:S02]  /*1130*/  ISETP.NE.AND P6, PT, RZ, c[0x0][0x178], PT ;  /* 0x00005e00ff007a0c */ /* 0x000fe40003fc5270 */
[C---:B------:R-:W-:Y:S02]  /*1140*/  IADD3 R13, R197.reuse, -0x35, RZ ;  /* 0xffffffcbc50d7810 */ /* 0x040fe40007ffe0ff */
[----:B------:R-:W-:Y:S01]  /*1150*/  IADD3 R4, R197, -0x1f, RZ ;  /* 0xffffffe1c5047810 */ /* 0x000fe20007ffe0ff */
[----:B------:R-:W-:Y:S01]  /*1160*/  @!P5 IMAD.IADD R3, R3, 0x1, -R12 ;  /* 0x000000010303d824 */ /* 0x000fe200078e0a0c */
[----:B------:R-:W-:-:S02]  /*1170*/  SEL R85, RZ, 0x7fff8, P2 ;  /* 0x0007fff8ff557807 */ /* 0x000fc40001000000 */
[----:B------:R-:W-:Y:S01]  /*1180*/  SEL R99, RZ, 0x1, P1 ;  /* 0x00000001ff637807 */ /* 0x000fe20000800000 */
[----:B------:R-:W-:Y:S01]  /*1190*/  @!P4 IMAD.MOV R3, RZ, RZ, -R3 ;  /* 0x000000ffff03c224 */ /* 0x000fe200078e0a03 */
[----:B------:R-:W-:Y:S02]  /*11a0*/  ISETP.GE.U32.AND P2, PT, R13, 0x7fffffac, PT ;  /* 0x7fffffac0d00780c */ /* 0x000fe40003f46070 */
[----:B------:R-:W-:Y:S01]  /*11b0*/  ISETP.GE.U32.AND P1, PT, R4, 0x7fffffc2, PT ;  /* 0x7fffffc20400780c */ /* 0x000fe20003f26070 */
[----:B------:R-:W-:Y:S01]  /*11c0*/  IMAD.IADD R98, R99, 0x1, R98 ;  /* 0x0000000163627824 */ /* 0x000fe200078e0262 */
[----:B------:R-:W-:Y:S02]  /*11d0*/  IADD3 R4, R197, -0x1d, RZ ;  /* 0xffffffe3c5047810 */ /* 0x000fe40007ffe0ff */
[----:B------:R-:W-:Y:S02]  /*11e0*/  SEL R70, RZ, 0x7fff8, P2 ;  /* 0x0007fff8ff467807 */ /* 0x000fe40001000000 */
[----:B------:R-:W-:-:S02]  /*11f0*/  ISETP.GE.U32.AND P2, PT, R4, 0x7fffffc4, PT ;  /* 0x7fffffc40400780c */ /* 0x000fc40003f46070 */
[C---:B------:R-:W-:Y:S02]  /*1200*/  IADD3 R4, R197.reuse, -0x10, RZ ;  /* 0xfffffff0c5047810 */ /* 0x040fe40007ffe0ff */
[----:B------:R-:W-:Y:S02]  /*1210*/  @!P6 LOP3.LUT R3, RZ, c[0x0][0x178], RZ, 0x33, !PT ;  /* 0x00005e00ff03ea12 */ /* 0x000fe400078e33ff */
[----:B------:R-:W-:Y:S02]  /*1220*/  SEL R96, RZ, 0x1fffe, P0 ;  /* 0x0001fffeff607807 */ /* 0x000fe40000000000 */
[----:B------:R-:W-:Y:S01]  /*1230*/  IADD3 R5, R197, -0x1e, RZ ;  /* 0xffffffe2c5057810 */ /* 0x000fe20007ffe0ff */
[----:B------:R-:W-:Y:S01]  /*1240*/  IMAD R3, R3, c[0x0][0x184], RZ ;  /* 0x0000610003037a24 */ /* 0x000fe200078e02ff */
[----:B------:R-:W-:Y:S01]  /*1250*/  ISETP.GE.U32.AND P0, PT, R4, 0x7fffffd1, PT ;  /* 0x7fffffd10400780c */ /* 0x000fe20003f06070 */
[----:B------:R-:W-:Y:S01]  /*1260*/  IMAD.IADD R96, R97, 0x1, R96 ;  /* 0x0000000161607824 */ /* 0x000fe200078e0260 */
[----:B------:R-:W-:Y:S01]  /*1270*/  IADD3 R4, R197, -0xd, RZ ;  /* 0xfffffff3c5047810 */ /* 0x000fe20007ffe0ff */
[----:B------:R-:W-:Y:S01]  /*1280*/  IMAD.SHL.U32 R68, R3, 0x4, RZ ;  /* 0x0000000403447824 */ /* 0x000fe200078e00ff */
[----:B------:R-:W-:-:S02]  /*1290*/  SEL R71, RZ, 0x4, P3 ;  /* 0x00000004ff477807 */ /* 0x000fc40001800000 */
[----:B------:R-:W-:Y:S02]  /*12a0*/  ISETP.GE.U32.AND P3, PT, R5, 0x7fffffc3, PT ;  /* 0x7fffffc30500780c */ /* 0x000fe40003f66070 */
[C---:B------:R-:W-:Y:S02]  /*12b0*/  IADD3 R5, R197.reuse, -0x4, RZ ;  /* 0xfffffffcc5057810 */ /* 0x040fe40007ffe0ff */
[----:B------:R-:W-:Y:S02]  /*12c0*/  ISETP.GE.U32.AND P5, PT, R4, 0x7fffffd4, PT ;  /* 0x7fffffd40400780c */ /* 0x000fe40003fa6070 */
[C---:B------:R-:W-:Y:S02]  /*12d0*/  IADD3 R4, R197.reuse, -0x1, RZ ;  /* 0xffffffffc5047810 */ /* 0x040fe40007ffe0ff */
[----:B------:R-:W-:Y:S02]  /*12e0*/  IADD3 R12, R197, -0x31, RZ ;  /* 0xffffffcfc50c7810 */ /* 0x000fe40007ffe0ff */
[----:B------:R-:W-:-:S02]  /*12f0*/  SEL R56, RZ, 0x1fffe, P1 ;  /* 0x0001fffeff387807 */ /* 0x000fc40000800000 */
[----:B------:R-:W-:Y:S02]  /*1300*/  ISETP.GE.U32.AND P1, PT, R5, 0x7fffffdd, PT ;  /* 0x7fffffdd0500780c */ /* 0x000fe40003f26070 */
[----:B------:R-:W-:Y:S02]  /*1310*/  IADD3 R5, R197, -0x5, RZ ;  /* 0xfffffffbc5057810 */ /* 0x000fe40007ffe0ff */
[----:B------:R-:W-:Y:S02]  /*1320*/  ISETP.GE.U32.AND P4, PT, R4, 0x7fffffe0, PT ;  /* 0x7fffffe00400780c */ /* 0x000fe40003f86070 */
[----:B------:R-:W-:Y:S02]  /*1330*/  ISETP.GE.U32.AND P6, PT, R12, 0x7fffffb0, PT ;  /* 0x7fffffb00c00780c */ /* 0x000fe40003fc6070 */
[----:B------:R-:W-:Y:S02]  /*1340*/  SEL R54, RZ, 0x4, P3 ;  /* 0x00000004ff367807 */ /* 0x000fe40001800000 */
[----:B------:R-:W-:-:S02]  /*1350*/  IADD3 R4, P3, R68, c[0x0][0x160], RZ ;  /* 0x0000580044047a10 */ /* 0x000fc40007f7e0ff */
[----:B------:R-:W-:Y:S02]  /*1360*/  SEL R55, RZ, 0x7fff8, P2 ;  /* 0x0007fff8ff377807 */ /* 0x000fe40001000000 */
[----:B------:R-:W-:Y:S02]  /*1370*/  ISETP.GE.U32.AND P2, PT, R5, 0x7fffffdc, PT ;  /* 0x7fffffdc0500780c */ /* 0x000fe40003f46070 */
[----:B------:R-:W-:Y:S02]  /*1380*/  SEL R72, RZ, 0x7fff8, P6 ;  /* 0x0007fff8ff487807 */ /* 0x000fe40003000000 */
[----:B------:R-:W-:Y:S02]  /*1390*/  LEA.HI.X.SX32 R5, R3, c[0x0][0x164], 0x2, P3 ;  /* 0x0000590003057a11 */ /* 0x000fe400018f16ff */
[-C--:B------:R-:W-:Y:S02]  /*13a0*/  IADD3 R6, P6, R228, R4.reuse, RZ ;  /* 0x00000004e4067210 */ /* 0x080fe40007fde0ff */
[C---:B------:R-:W-:Y:S01]  /*13b0*/  LEA R8, P3, R157.reuse, R4, 0x3 ;  /* 0x000000049d087211 */ /* 0x040fe200078618ff */
[----:B------:R1:W-:Y:S01]  /*13c0*/  LDGSTS.E [R209], [R4.64], !P4 ;  /* 0x0000000004d17fae */ /* 0x0003e2000e121844 */
[----:B------:R-:W-:-:S02]  /*13d0*/  LEA.HI.X.SX32 R7, R157, R5, 0x2, P6 ;  /* 0x000000059d077211 */ /* 0x000fc400030f16ff */
[-C--:B------:R-:W-:Y:S02]  /*13e0*/  IADD3 R10, P6, R212, R4.reuse, RZ ;  /* 0x00000004d40a7210 */ /* 0x080fe40007fde0ff */
[-C--:B------:R-:W-:Y:S02]  /*13f0*/  LEA.HI.X.SX32 R9, R232, R5.reuse, 0x2, P3 ;  /* 0x00000005e8097211 */ /* 0x080fe400018f16ff */
[-C--:B------:R-:W-:Y:S02]  /*1400*/  LEA.HI.X.SX32 R11, R230, R5.reuse, 0x2, P6 ;  /* 0x00000005e60b7211 */ /* 0x080fe400030f16ff */
[-C--:B------:R-:W-:Y:S02]  /*1410*/  IADD3 R14, P6, R237, R4.reuse, RZ ;  /* 0x00000004ed0e7210 */ /* 0x080fe40007fde0ff */
[----:B------:R-:W-:Y:S02]  /*1420*/  LEA R12, P3, R157, R4, 0x4 ;  /* 0x000000049d0c7211 */ /* 0x000fe400078620ff */
[----:B------:R-:W-:-:S02]  /*1430*/  LEA.HI.X.SX32 R15, R226, R5, 0x2, P6 ;  /* 0x00000005e20f7211 */ /* 0x000fc400030f16ff */
[-C--:B------:R-:W-:Y:S02]  /*1440*/  IADD3 R18, P6, R221, R4.reuse, RZ ;  /* 0x00000004dd127210 */ /* 0x080fe40007fde0ff */
[-C--:B------:R-:W-:Y:S02]  /*1450*/  LEA.HI.X.SX32 R13, R228, R5.reuse, 0x2, P3 ;  /* 0x00000005e40d7211 */ /* 0x080fe400018f16ff */
[-C--:B------:R-:W-:Y:S02]  /*1460*/  IADD3 R16, P3, R229, R4.reuse, RZ ;  /* 0x00000004e5107210 */ /* 0x080fe40007f7e0ff */
[-C--:B------:R-:W-:Y:S01]  /*1470*/  LEA.HI.X.SX32 R19, R222, R5.reuse, 0x2, P6 ;  /* 0x00000005de137211 */ /* 0x080fe200030f16ff */
[----:B------:R2:W-:Y:S01]  /*1480*/  LDGSTS.E [R209+0x800], [R12.64], !P2 ;  /* 0x008000000cd17fae */ /* 0x0005e2000d121844 */
[----:B------:R-:W-:Y:S02]  /*1490*/  IADD3 R22, P6, R23, R4, RZ ;  /* 0x0000000417167210 */ /* 0x000fe40007fde0ff */
[----:B------:R-:W-:-:S02]  /*14a0*/  LEA.HI.X.SX32 R17, R224, R5, 0x2, P3 ;  /* 0x00000005e0117211 */ /* 0x000fc400018f16ff */
[-C--:B------:R-:W-:Y:S02]  /*14b0*/  LEA R20, P3, R157, R4.reuse, 0x5 ;  /* 0x000000049d147211 */ /* 0x080fe400078628ff */
[-C--:B------:R-:W-:Y:S02]  /*14c0*/  LEA.HI.X.SX32 R23, R218, R5.reuse, 0x2, P6 ;  /* 0x00000005da177211 */ /* 0x080fe400030f16ff */
[-C--:B------:R-:W-:Y:S02]  /*14d0*/  IADD3 R26, P6, R27, R4.reuse, RZ ;  /* 0x000000041b1a7210 */ /* 0x080fe40007fde0ff */
[-C--:B------:R-:W-:Y:S01]  /*14e0*/  LEA.HI.X.SX32 R21, R220, R5.reuse, 0x2, P3 ;  /* 0x00000005dc157211 */ /* 0x080fe200018f16ff */
[----:B--2---:R-:W-:Y:S01]  /*14f0*/  IMAD.WIDE R12, R211, 0x4, R12 ;  /* 0x00000004d30c7825 */ /* 0x004fe200078e020c */
[----:B------:R-:W-:Y:S02]  /*1500*/  IADD3 R24, P3, R25, R4, RZ ;  /* 0x0000000419187210 */ /* 0x000fe40007f7e0ff */
[----:B------:R-:W-:-:S02]  /*1510*/  LEA.HI.X.SX32 R27, R214, R5, 0x2, P6 ;  /* 0x00000005d61b7211 */ /* 0x000fc400030f16ff */
[-C--:B------:R-:W-:Y:S02]  /*1520*/  IADD3 R30, P6, R31, R4.reuse, RZ ;  /* 0x000000041f1e7210 */ /* 0x080fe40007fde0ff */
[-C--:B------:R-:W-:Y:S02]  /*1530*/  LEA.HI.X.SX32 R25, R216, R5.reuse, 0x2, P3 ;  /* 0x00000005d8197211 */ /* 0x080fe400018f16ff */
[-C--:B------:R-:W-:Y:S02]  /*1540*/  IADD3 R28, P3, R29, R4.reuse, RZ ;  /* 0x000000041d1c7210 */ /* 0x080fe40007f7e0ff */
[-C--:B------:R-:W-:Y:S02]  /*1550*/  LEA.HI.X.SX32 R31, R251, R5.reuse, 0x2, P6 ;  /* 0x00000005fb1f7211 */ /* 0x080fe400030f16ff */
[----:B------:R-:W-:Y:S02]  /*1560*/  IADD3 R34, P6, R35, R4, RZ ;  /* 0x0000000423227210 */ /* 0x000fe40007fde0ff */
[----:B------:R-:W-:-:S02]  /*1570*/  LEA.HI.X.SX32 R29, R212, R5, 0x2, P3 ;  /* 0x00000005d41d7211 */ /* 0x000fc400018f16ff */
[-C--:B------:R-:W-:Y:S02]  /*1580*/  IADD3 R32, P3, R33, R4.reuse, RZ ;  /* 0x0000000421207210 */ /* 0x080fe40007f7e0ff */
[-C--:B------:R-:W-:Y:S02]  /*1590*/  LEA.HI.X.SX32 R35, R247, R5.reuse, 0x2, P6 ;  /* 0x00000005f7237211 */ /* 0x080fe400030f16ff */
[-C--:B------:R-:W-:Y:S02]  /*15a0*/  IADD3 R38, P6, R39, R4.reuse, RZ ;  /* 0x0000000427267210 */ /* 0x080fe40007fde0ff */
[-C--:B------:R-:W-:Y:S02]  /*15b0*/  LEA.HI.X.SX32 R33, R249, R5.reuse, 0x2, P3 ;  /* 0x00000005f9217211 */ /* 0x080fe400018f16ff */
[----:B------:R-:W-:Y:S02]  /*15c0*/  LEA R36, P3, R157, R4, 0x6 ;  /* 0x000000049d247211 */ /* 0x000fe400078630ff */
[----:B------:R-:W-:-:S02]  /*15d0*/  LEA.HI.X.SX32 R39, R243, R5, 0x2, P6 ;  /* 0x00000005f3277211 */ /* 0x000fc400030f16ff */
[-C--:B------:R-:W-:Y:S02]  /*15e0*/  IADD3 R40, P6, R49, R4.reuse, RZ ;  /* 0x0000000431287210 */ /* 0x080fe40007fde0ff */
[-C--:B------:R-:W-:Y:S02]  /*15f0*/  LEA.HI.X.SX32 R37, R245, R5.reuse, 0x2, P3 ;  /* 0x00000005f5257211 */ /* 0x080fe400018f16ff */
[----:B------:R-:W-:Y:S02]  /*1600*/  ISETP.GE.U32.AND P3, PT, R105, 0x7fffffc1, PT ;  /* 0x7fffffc16900780c */ /* 0x000fe40003f66070 */
[----:B------:R-:W-:Y:S02]  /*1610*/  LOP3.LUT R46, R41, 0x3, RZ, 0xc0, !PT ;  /* 0x00000003292e7812 */ /* 0x000fe400078ec0ff */
[----:B------:R-:W-:Y:S02]  /*1620*/  LEA.HI.X.SX32 R41, R241, R5, 0x2, P6 ;  /* 0x00000005f1297211 */ /* 0x000fe400030f16ff */
[----:B------:R-:W-:Y:S01]  /*1630*/  IADD3 R42, P6, R53, R4, RZ ;  /* 0x00000004352a7210 */ /* 0x000fe20007fde0ff */
[----:B------:R-:W-:Y:S01]  /*1640*/  IMAD R53, R157, 0x54, RZ ;  /* 0x000000549d357824 */ /* 0x000fe200078e02ff */
[----:B------:R-:W-:-:S02]  /*1650*/  SEL R49, RZ, 0x1, P3 ;  /* 0x00000001ff317807 */ /* 0x000fc40001800000 */
[----:B------:R-:W-:Y:S02]  /*1660*/  IADD3 R57, R46, R44, R43 ;  /* 0x0000002c2e397210 */ /* 0x000fe40007ffe02b */
[-C--:B------:R-:W-:Y:S01]  /*1670*/  LEA.HI.X.SX32 R43, R239, R5.reuse, 0x2, P6 ;  /* 0x00000005ef2b7211 */ /* 0x080fe200030f16ff */
[----:B------:R-:W-:Y:S01]  /*1680*/  IMAD.IADD R56, R49, 0x1, R56 ;  /* 0x0000000131387824 */ /* 0x000fe200078e0238 */
[-C--:B------:R-:W-:Y:S01]  /*1690*/  IADD3 R44, P6, R59, R4.reuse, RZ ;  /* 0x000000043b2c7210 */ /* 0x080fe20007fde0ff */
[----:B------:R-:W-:Y:S01]  /*16a0*/  IMAD R59, R157, 0x58, RZ ;  /* 0x000000589d3b7824 */ /* 0x000fe200078e02ff */
[----:B------:R-:W-:Y:S01]  /*16b0*/  LOP3.LUT R49, R45, 0x3, RZ, 0xc0, !PT ;  /* 0x000000032d317812 */ /* 0x000fe200078ec0ff */
[----:B------:R-:W-:Y:S01]  /*16c0*/  IMAD.SHL.U32 R62, R57, 0x100, RZ ;  /* 0x00000100393e7824 */ /* 0x000fe200078e00ff */
[----:B------:R-:W-:Y:S02]  /*16d0*/  LEA.HI.X.SX32 R45, R237, R5, 0x2, P6 ;  /* 0x00000005ed2d7211 */ /* 0x000fe400030f16ff */
[----:B------:R-:W-:-:S02]  /*16e0*/  IADD3 R46, P6, R53, R4, RZ ;  /* 0x00000004352e7210 */ /* 0x000fc40007fde0ff */
[----:B------:R-:W-:Y:S02]  /*16f0*/  IADD3 R61, R49, R48, R47 ;  /* 0x00000030313d7210 */ /* 0x000fe40007ffe02f */
[-C--:B------:R-:W-:Y:S02]  /*1700*/  LEA.HI.X.SX32 R47, R235, R5.reuse, 0x2, P6 ;  /* 0x00000005eb2f7211 */ /* 0x080fe400030f16ff */
[-C--:B------:R-:W-:Y:S02]  /*1710*/  IADD3 R48, P6, R59, R4.reuse, RZ ;  /* 0x000000043b307210 */ /* 0x080fe40007fde0ff */
[----:B------:R-:W-:Y:S02]  /*1720*/  LOP3.LUT R53, R50, 0x3, RZ, 0xc0, !PT ;  /* 0x0000000332357812 */ /* 0x000fe400078ec0ff */
[----:B------:R-:W-:Y:S02]  /*1730*/  LEA.HI.X.SX32 R49, R233, R5, 0x2, P6 ;  /* 0x00000005e9317211 */ /* 0x000fe400030f16ff */
[----:B------:R-:W-:Y:S01]  /*1740*/  IADD3 R50, P6, R63, R4, RZ ;  /* 0x000000043f327210 */ /* 0x000fe20007fde0ff */
[----:B------:R-:W-:Y:S01]  /*1750*/  IMAD R63, R157, 0x64, RZ ;  /* 0x000000649d3f7824 */ /* 0x000fe200078e02ff */
[----:B------:R-:W-:-:S02]  /*1760*/  IADD3 R59, R53, R52, R51 ;  /* 0x00000034353b7210 */ /* 0x000fc40007ffe033 */
[----:B------:R-:W-:Y:S02]  /*1770*/  LEA.HI.X.SX32 R51, R231, R5, 0x2, P6 ;  /* 0x00000005e7337211 */ /* 0x000fe400030f16ff */
[----:B------:R-:W-:Y:S02]  /*1780*/  LOP3.LUT R56, R56, 0x3, RZ, 0xc0, !PT ;  /* 0x0000000338387812 */ /* 0x000fe400078ec0ff */
[-C--:B------:R-:W-:Y:S01]  /*1790*/  IADD3 R52, P6, R65, R4.reuse, RZ ;  /* 0x0000000441347210 */ /* 0x080fe20007fde0ff */
[----:B------:R-:W-:Y:S01]  /*17a0*/  IMAD R65, R157, 0x68, RZ ;  /* 0x000000689d417824 */ /* 0x000fe200078e02ff */
[----:B------:R-:W-:Y:S02]  /*17b0*/  IADD3 R58, R56, R55, R54 ;  /* 0x00000037383a7210 */ /* 0x000fe40007ffe036 */
[----:B------:R-:W-:Y:S02]  /*17c0*/  LEA.HI.X.SX32 R53, R229, R5, 0x2, P6 ;  /* 0x00000005e5357211 */ /* 0x000fe400030f16ff */
[----:B------:R-:W-:Y:S01]  /*17d0*/  IADD3 R54, P6, R63, R4, RZ ;  /* 0x000000043f367210 */ /* 0x000fe20007fde0ff */
[----:B------:R-:W-:Y:S01]  /*17e0*/  IMAD R63, R157, 0x6c, RZ ;  /* 0x0000006c9d3f7824 */ /* 0x000fe200078e02ff */
[----:B------:R-:W-:-:S02]  /*17f0*/  LOP3.LUT R60, R58, 0xf, RZ, 0xc0, !PT ;  /* 0x0000000f3a3c7812 */ /* 0x000fc400078ec0ff */
[-C--:B------:R-:W-:Y:S02]  /*1800*/  LEA.HI.X.SX32 R55, R227, R5.reuse, 0x2, P6 ;  /* 0x00000005e3377211 */ /* 0x080fe400030f16ff */
[-C--:B------:R-:W-:Y:S01]  /*1810*/  IADD3 R56, P6, R65, R4.reuse, RZ ;  /* 0x0000000441387210 */ /* 0x080fe20007fde0ff */
[----:B------:R-:W-:Y:S01]  /*1820*/  IMAD R65, R157, 0x70, RZ ;  /* 0x000000709d417824 */ /* 0x000fe200078e02ff */
[----:B------:R-:W-:Y:S02]  /*1830*/  LOP3.LUT R62, R62, 0xf00, RZ, 0xe2, !PT ;  /* 0x00000f003e3e7812 */ /* 0x000fe400078ee2ff */
[----:B------:R-:W-:Y:S02]  /*1840*/  LEA.HI.X.SX32 R57, R225, R5, 0x2, P6 ;  /* 0x00000005e1397211 */ /* 0x000fe400030f16ff */
[----:B------:R-:W-:Y:S01]  /*1850*/  IADD3 R58, P6, R63, R4, RZ ;  /* 0x000000043f3a7210 */ /* 0x000fe20007fde0ff */
[----:B------:R-:W-:Y:S01]  /*1860*/  IMAD R63, R59, 0x10, R60 ;  /* 0x000000103b3f7824 */ /* 0x000fe200078e023c */
[----:B------:R-:W-:-:S02]  /*1870*/  LOP3.LUT R101, R101, 0x3, RZ, 0xc0, !PT ;  /* 0x0000000365657812 */ /* 0x000fc400078ec0ff */
[-C--:B------:R-:W-:Y:S02]  /*1880*/  LEA.HI.X.SX32 R59, R223, R5.reuse, 0x2, P6 ;  /* 0x00000005df3b7211 */ /* 0x080fe400030f16ff */
[-C--:B------:R-:W-:Y:S01]  /*1890*/  IADD3 R60, P6, R65, R4.reuse, RZ ;  /* 0x00000004413c7210 */ /* 0x080fe20007fde0ff */
[----:B------:R-:W-:Y:S01]  /*18a0*/  IMAD R65, R61, 0x1000, R62 ;  /* 0x000010003d417824 */ /* 0x000fe200078e023e */
[----:B------:R-:W-:Y:S02]  /*18b0*/  LOP3.LUT R66, R63, 0xff, RZ, 0xc0, !PT ;  /* 0x000000ff3f427812 */ /* 0x000fe400078ec0ff */
[----:B------:R-:W-:Y:S02]  /*18c0*/  LEA.HI.X.SX32 R61, R221, R5, 0x2, P6 ;  /* 0x00000005dd3d7211 */ /* 0x000fe400030f16ff */
[----:B------:R-:W-:Y:S01]  /*18d0*/  IADD3 R62, P6, R67, R4, RZ ;  /* 0x00000004433e7210 */ /* 0x000fe20007fde0ff */
[----:B------:R-:W-:Y:S01]  /*18e0*/  IMAD R67, R157, 0x7c, RZ ;  /* 0x0000007c9d437824 */ /* 0x000fe200078e02ff */
[----:B------:R-:W-:-:S02]  /*18f0*/  IADD3 R86, R101, R85, R86 ;  /* 0x0000005565567210 */ /* 0x000fc40007ffe056 */
[-C--:B------:R-:W-:Y:S02]  /*1900*/  LEA.HI.X.SX32 R63, R219, R5.reuse, 0x2, P6 ;  /* 0x00000005db3f7211 */ /* 0x080fe400030f16ff */
[-C--:B------:R-:W-:Y:S01]  /*1910*/  IADD3 R64, P6, R81, R4.reuse, RZ ;  /* 0x0000000451407210 */ /* 0x080fe20007fde0ff */
[----:B------:R-:W-:Y:S01]  /*1920*/  IMAD.IADD R81, R65, 0x1, R66 ;  /* 0x0000000141517824 */ /* 0x000fe200078e0242 */
[----:B------:R-:W-:Y:S02]  /*1930*/  LOP3.LUT R96, R96, 0x3, RZ, 0xc0, !PT ;  /* 0x0000000360607812 */ /* 0x000fe400078ec0ff */
[----:B------:R-:W-:Y:S02]  /*1940*/  LEA.HI.X.SX32 R65, R217, R5, 0x2, P6 ;  /* 0x00000005d9417211 */ /* 0x000fe400030f16ff */
[----:B------:R-:W-:Y:S02]  /*1950*/  IADD3 R66, P6, R67, R4, RZ ;  /* 0x0000000443427210 */ /* 0x000fe40007fde0ff */
[----:B------:R-:W-:-:S02]  /*1960*/  LOP3.LUT R81, R81, 0xffff, RZ, 0xc0, !PT ;  /* 0x0000ffff51517812 */ /* 0x000fc400078ec0ff */
[----:B------:R-:W-:Y:S01]  /*1970*/  LEA.HI.X.SX32 R67, R215, R5, 0x2, P6 ;  /* 0x00000005d7437211 */ /* 0x000fe200030f16ff */
[----:B-1----:R-:W-:Y:S01]  /*1980*/  IMAD.WIDE R4, R211, 0x4, R4 ;  /* 0x00000004d3047825 */ /* 0x002fe200078e0204 */
[----:B------:R-:W-:Y:S02]  /*1990*/  ISETP.GE.U32.AND P6, PT, R89, 0x7fffffd8, PT ;  /* 0x7fffffd85900780c */ /* 0x000fe40003fc6070 */
[--C-:B------:R-:W-:Y:S01]  /*19a0*/  SHF.R.U32.HI R103, RZ, 0xf, R81.reuse ;  /* 0x0000000fff677819 */ /* 0x100fe20000011651 */
[----:B------:R-:W1:Y:S01]  /*19b0*/  I2F.RP R89, R74 ;  /* 0x0000004a00597306 */ /* 0x000e620000209400 */
[--C-:B------:R-:W-:Y:S02]  /*19c0*/  SHF.R.U32.HI R104, RZ, 0xb, R81.reuse ;  /* 0x0000000bff687819 */ /* 0x100fe40000011651 */
[----:B------:R-:W-:Y:S02]  /*19d0*/  LOP3.LUT P4, RZ, R103, 0x1, RZ, 0xc0, !PT ;  /* 0x0000000167ff7812 */ /* 0x000fe4000788c0ff */
[----:B------:R-:W-:-:S02]  /*19e0*/  SHF.R.U32.HI R103, RZ, 0x7, R81 ;  /* 0x00000007ff677819 */ /* 0x000fc40000011651 */
[----:B------:R-:W-:Y:S02]  /*19f0*/  IADD3 R72, R96, R72, R69 ;  /* 0x0000004860487210 */ /* 0x000fe40007ffe045 */
[----:B------:R-:W-:Y:S01]  /*1a00*/  LOP3.LUT P2, RZ, R103, 0x1, RZ, 0xc0, !PT ;  /* 0x0000000167ff7812 */ /* 0x000fe2000784c0ff */
[----:B------:R2:W-:Y:S01]  /*1a10*/  LDGSTS.E [R209+0x1000], [R20.64], !P6 ;  /* 0x0100000014d17fae */ /* 0x0005e2000f121844 */
[----:B------:R-:W-:Y:S02]  /*1a20*/  LOP3.LUT P6, RZ, R104, 0x1, RZ, 0xc0, !PT ;  /* 0x0000000168ff7812 */ /* 0x000fe400078cc0ff */
[----:B------:R-:W-:Y:S01]  /*1a30*/  SHF.R.U32.HI R104, RZ, 0x3, R81 ;  /* 0x00000003ff687819 */ /* 0x000fe20000011651 */
[----:B------:R3:W-:Y:S01]  /*1a40*/  LDGSTS.E [R209+0x1800], [R28.64], !P5 ;  /* 0x018000001cd17fae */ /* 0x0007e2000e921844 */
[----:B------:R-:W-:Y:S01]  /*1a50*/  IADD3 R103, R197, -0xe, RZ ;  /* 0xfffffff2c5677810 */ /* 0x000fe20007ffe0ff */
[----:B-1----:R-:W1:Y:S01]  /*1a60*/  MUFU.RCP R89, R89 ;  /* 0x0000005900597308 */ /* 0x002e620000001000 */
[----:B------:R-:W-:Y:S01]  /*1a70*/  LOP3.LUT P5, RZ, R104, 0x1, RZ, 0xc0, !PT ;  /* 0x0000000168ff7812 */ /* 0x000fe200078ac0ff */
[----:B------:R4:W-:Y:S01]  /*1a80*/  LDGSTS.E [R209+0x2000], [R36.64], P4 ;  /* 0x0200000024d17fae */ /* 0x0009e2000a121844 */
[----:B------:R-:W-:-:S02]  /*1a90*/  ISETP.GE.U32.AND P4, PT, R103, 0x7fffffd3, PT ;  /* 0x7fffffd36700780c */ /* 0x000fc40003f86070 */
[----:B------:R-:W-:Y:S01]  /*1aa0*/  IADD3 R103, R197, -0x2, RZ ;  /* 0xfffffffec5677810 */ /* 0x000fe20007ffe0ff */
[----:B--2---:R-:W-:Y:S01]  /*1ab0*/  IMAD.WIDE R20, R211, 0x4, R20 ;  /* 0x00000004d3147825 */ /* 0x004fe200078e0214 */
[----:B------:R-:W-:Y:S01]  /*1ac0*/  IADD3 R104, R197, -0x6, RZ ;  /* 0xfffffffac5687810 */ /* 0x000fe20007ffe0ff */
[----:B------:R2:W-:Y:S01]  /*1ad0*/  LDGSTS.E [R209+0x2800], [R44.64], P6 ;  /* 0x028000002cd17fae */ /* 0x0005e2000b121844 */
[----:B------:R-:W-:Y:S01]  /*1ae0*/  ISETP.GE.U32.AND P6, PT, R103, 0x7fffffdf, PT ;  /* 0x7fffffdf6700780c */ /* 0x000fe20003fc6070 */
[----:B---3--:R-:W-:Y:S01]  /*1af0*/  IMAD.WIDE R28, R211, 0x4, R28 ;  /* 0x00000004d31c7825 */ /* 0x008fe200078e021c */
[----:B------:R-:W-:Y:S01]  /*1b00*/  IADD3 R103, R197, -0xa, RZ ;  /* 0xfffffff6c5677810 */ /* 0x000fe20007ffe0ff */
[----:B------:R3:W-:Y:S01]  /*1b10*/  LDGSTS.E [R209+0x3000], [R52.64], P2 ;  /* 0x0300000034d17fae */ /* 0x0007e20009121844 */
[----:B------:R-:W-:Y:S01]  /*1b20*/  ISETP.GE.U32.AND P2, PT, R104, 0x7fffffdb, PT ;  /* 0x7fffffdb6800780c */ /* 0x000fe20003f46070 */
[----:B----4-:R-:W-:Y:S01]  /*1b30*/  IMAD.WIDE R36, R211, 0x4, R36 ;  /* 0x00000004d3247825 */ /* 0x010fe200078e0224 */
[----:B------:R-:W-:Y:S01]  /*1b40*/  SHF.R.U32.HI R104, RZ, 0xe, R81 ;  /* 0x0000000eff687819 */ /* 0x000fe20000011651 */
[----:B------:R4:W-:Y:S01]  /*1b50*/  LDGSTS.E [R209+0x3800], [R60.64], P5 ;  /* 0x038000003cd17fae */ /* 0x0009e2000a921844 */
[----:B------:R-:W-:-:S02]  /*1b60*/  ISETP.GE.U32.AND P5, PT, R103, 0x7fffffd7, PT ;  /* 0x7fffffd76700780c */ /* 0x000fc40003fa6070 */
[----:B------:R-:W-:Y:S01]  /*1b70*/  IADD3 R103, R197, -0xf, RZ ;  /* 0xfffffff1c5677810 */ /* 0x000fe20007ffe0ff */
[----:B--2---:R-:W-:Y:S01]  /*1b80*/  IMAD.WIDE R44, R211, 0x4, R44 ;  /* 0x00000004d32c7825 */ /* 0x004fe200078e022c */
[----:B-1----:R-:W-:Y:S01]  /*1b90*/  IADD3 R89, R89, 0xffffffe, RZ ;  /* 0x0ffffffe59597810 */ /* 0x002fe20007ffe0ff */
[----:B------:R1:W-:Y:S01]  /*1ba0*/  LDGSTS.E [R207+0x200], [R6.64], !P6 ;  /* 0x0020000006cf7fae */ /* 0x0003e2000f121844 */
[----:B------:R-:W-:Y:S01]  /*1bb0*/  ISETP.GE.U32.AND P6, PT, R103, 0x7fffffd2, PT ;  /* 0x7fffffd26700780c */ /* 0x000fe20003fc6070 */
[C---:B---3--:R-:W-:Y:S01]  /*1bc0*/  IMAD.WIDE R52, R211.reuse, 0x4, R52 ;  /* 0x00000004d3347825 */ /* 0x048fe200078e0234 */
[--C-:B------:R-:W-:Y:S01]  /*1bd0*/  SHF.R.U32.HI R103, RZ, 0x6, R81.reuse ;  /* 0x00000006ff677819 */ /* 0x100fe20000011651 */
[----:B------:R2:W-:Y:S01]  /*1be0*/  LDGSTS.E [R207+0xa00], [R14.64], !P2 ;  /* 0x00a000000ecf7fae */ /* 0x0005e2000d121844 */
[----:B------:R-:W-:Y:S01]  /*1bf0*/  LOP3.LUT P2, RZ, R104, 0x1, RZ, 0xc0, !PT ;  /* 0x0000000168ff7812 */ /* 0x000fe2000784c0ff */
[----:B------:R3:W5:Y:S01]  /*1c00*/  F2I.FTZ.U32.TRUNC.NTZ R107, R89 ;  /* 0x00000059006b7305 */ /* 0x000762000021f000 */
[----:B------:R-:W-:Y:S01]  /*1c10*/  SHF.R.U32.HI R104, RZ, 0xa, R81 ;  /* 0x0000000aff687819 */ /* 0x000fe20000011651 */
[----:B------:R2:W-:Y:S01]  /*1c20*/  LDGSTS.E [R207+0x1200], [R22.64], !P5 ;  /* 0x0120000016cf7fae */ /* 0x0005e2000e921844 */
[----:B------:R-:W-:Y:S01]  /*1c30*/  LOP3.LUT R98, R98, 0x3, RZ, 0xc0, !PT ;  /* 0x0000000362627812 */ /* 0x000fe200078ec0ff */
[----:B----4-:R-:W-:Y:S01]  /*1c40*/  IMAD.WIDE R60, R211, 0x4, R60 ;  /* 0x00000004d33c7825 */ /* 0x010fe200078e023c */
[----:B------:R-:W-:Y:S01]  /*1c50*/  LOP3.LUT P5, RZ, R104, 0x1, RZ, 0xc0, !PT ;  /* 0x0000000168ff7812 */ /* 0x000fe200078ac0ff */
[----:B------:R4:W-:Y:S01]  /*1c60*/  LDGSTS.E [R207+0x1a00], [R30.64], !P4 ;  /* 0x01a000001ecf7fae */ /* 0x0009e2000e121844 */
[----:B------:R-:W-:Y:S01]  /*1c70*/  LOP3.LUT P4, RZ, R103, 0x1, RZ, 0xc0, !PT ;  /* 0x0000000167ff7812 */ /* 0x000fe2000788c0ff */
[----:B-1----:R-:W-:Y:S01]  /*1c80*/  IMAD.WIDE R6, R211, 0x4, R6 ;  /* 0x00000004d3067825 */ /* 0x002fe200078e0206 */
[----:B---3--:R-:W-:-:S02]  /*1c90*/  IADD3 R89, R197, -0xb, RZ ;  /* 0xfffffff5c5597810 */ /* 0x008fc40007ffe0ff */
[----:B------:R-:W-:Y:S01]  /*1ca0*/  SHF.R.U32.HI R103, RZ, 0x5, R191 ;  /* 0x00000005ff677819 */ /* 0x000fe200000116bf */
[----:B------:R1:W-:Y:S01]  /*1cb0*/  LDGSTS.E [R207+0x2200], [R38.64], P2 ;  /* 0x0220000026cf7fae */ /* 0x0003e20009121844 */
[----:B------:R-:W-:Y:S01]  /*1cc0*/  ISETP.GE.U32.AND P2, PT, R89, 0x7fffffd6, PT ;  /* 0x7fffffd65900780c */ /* 0x000fe20003f46070 */
[----:B--2---:R-:W-:Y:S01]  /*1cd0*/  IMAD.WIDE R14, R211, 0x4, R14 ;  /* 0x00000004d30e7825 */ /* 0x004fe200078e020e */
[----:B------:R-:W-:Y:S02]  /*1ce0*/  SGXT.U32 R89, R103, 0x2 ;  /* 0x000000026759781a */ /* 0x000fe40000000000 */
[----:B------:R-:W-:Y:S01]  /*1cf0*/  SHF.R.U32.HI R103, RZ, 0x2, R81 ;  /* 0x00000002ff677819 */ /* 0x000fe20000011651 */
[----:B------:R2:W-:Y:S01]  /*1d00*/  LDGSTS.E [R207+0x2a00], [R46.64], P5 ;  /* 0x02a000002ecf7fae */ /* 0x0005e2000a921844 */
[----:B-----5:R-:W-:Y:S01]  /*1d10*/  IMAD.MOV R109, RZ, RZ, -R107 ;  /* 0x000000ffff6d7224 */ /* 0x020fe200078e0a6b */
[----:B------:R-:W-:Y:S01]  /*1d20*/  LOP3.LUT R104, R2, R89, RZ, 0xfc, !PT ;  /* 0x0000005902687212 */ /* 0x000fe200078efcff */
[----:B------:R-:W-:Y:S01]  /*1d30*/  IMAD.WIDE R22, R211, 0x4, R22 ;  /* 0x00000004d3167825 */ /* 0x000fe200078e0216 */
[----:B------:R-:W-:Y:S01]  /*1d40*/  LOP3.LUT P5, RZ, R103, 0x1, RZ, 0xc0, !PT ;  /* 0x0000000167ff7812 */ /* 0x000fe200078ac0ff */
[----:B------:R3:W-:Y:S01]  /*1d50*/  LDGSTS.E [R207+0x3200], [R54.64], P4 ;  /* 0x0320000036cf7fae */ /* 0x0007e2000a121844 */
[----:B------:R-:W-:Y:S01]  /*1d60*/  IADD3 R103, R197, -0x3, RZ ;  /* 0xfffffffdc5677810 */ /* 0x000fe20007ffe0ff */
[----:B------:R-:W-:Y:S01]  /*1d70*/  IMAD R109, R109, R74, RZ ;  /* 0x0000004a6d6d7224 */ /* 0x000fe200078e02ff */
[----:B------:R-:W-:Y:S01]  /*1d80*/  IABS R108, R104 ;  /* 0x00000068006c7213 */ /* 0x000fe20000000000 */
[----:B----4-:R-:W-:Y:S01]  /*1d90*/  IMAD.WIDE R30, R211, 0x4, R30 ;  /* 0x00000004d31e7825 */ /* 0x010fe200078e021e */
[----:B------:R-:W-:-:S02]  /*1da0*/  ISETP.GE.U32.AND P4, PT, R103, 0x7fffffde, PT ;  /* 0x7fffffde6700780c */ /* 0x000fc40003f86070 */
[----:B------:R-:W-:Y:S01]  /*1db0*/  IADD3 R89, R197, -0x7, RZ ;  /* 0xfffffff9c5597810 */ /* 0x000fe20007ffe0ff */
[----:B------:R-:W-:Y:S01]  /*1dc0*/  IMAD.HI.U32 R103, R107, R109, R106 ;  /* 0x0000006d6b677227 */ /* 0x000fe200078e006a */
[----:B------:R-:W-:Y:S02]  /*1dd0*/  SHF.R.U32.HI R106, RZ, 0x1, R81 ;  /* 0x00000001ff6a7819 */ /* 0x000fe40000011651 */
[----:B------:R-:W-:Y:S01]  /*1de0*/  LOP3.LUT R113, R104, 0x4, RZ, 0xfc, !PT ;  /* 0x0000000468717812 */ /* 0x000fe200078efcff */
[----:B------:R-:W-:Y:S01]  /*1df0*/  IMAD.MOV.U32 R107, RZ, RZ, R108 ;  /* 0x000000ffff6b7224 */ /* 0x000fe200078e006c */
[----:B------:R4:W-:Y:S01]  /*1e00*/  LDGSTS.E [R207+0x3a00], [R62.64], P5 ;  /* 0x03a000003ecf7fae */ /* 0x0009e2000a921844 */
[----:B------:R-:W-:Y:S01]  /*1e10*/  ISETP.GE.U32.AND P5, PT, R89, 0x7fffffda, PT ;  /* 0x7fffffda5900780c */ /* 0x000fe20003fa6070 */
[----:B-1----:R-:W-:Y:S01]  /*1e20*/  IMAD.WIDE R38, R211, 0x4, R38 ;  /* 0x00000004d3267825 */ /* 0x002fe200078e0226 */
[----:B------:R-:W-:Y:S02]  /*1e30*/  SHF.R.U32.HI R108, RZ, 0x9, R81 ;  /* 0x00000009ff6c7819 */ /* 0x000fe40000011651 */
[----:B------:R1:W-:Y:S01]  /*1e40*/  LDGSTS.E [R205+0x400], [R8.64], !P4 ;  /* 0x0040000008cd7fae */ /* 0x0003e2000e121844 */
[----:B------:R-:W-:Y:S01]  /*1e50*/  IMAD.HI.U32 R89, R103, R107, RZ ;  /* 0x0000006b67597227 */ /* 0x000fe200078e00ff */
[----:B------:R-:W-:-:S02]  /*1e60*/  LOP3.LUT P4, RZ, R106, 0x1, RZ, 0xc0, !PT ;  /* 0x000000016aff7812 */ /* 0x000fc4000788c0ff */
[----:B------:R-:W-:Y:S01]  /*1e70*/  SHF.R.U32.HI R106, RZ, 0xd, R81 ;  /* 0x0000000dff6a7819 */ /* 0x000fe20000011651 */
[----:B------:R-:W-:Y:S01]  /*1e80*/  IMAD.MOV R89, RZ, RZ, -R89 ;  /* 0x000000ffff597224 */ /* 0x000fe200078e0a59 */
[----:B------:R-:W-:Y:S01]  /*1e90*/  LOP3.LUT R114, R104, 0x8, RZ, 0xfc, !PT ;  /* 0x0000000868727812 */ /* 0x000fe200078efcff */
[----:B--2---:R-:W-:Y:S01]  /*1ea0*/  IMAD.WIDE R46, R211, 0x4, R46 ;  /* 0x00000004d32e7825 */ /* 0x004fe200078e022e */
[----:B------:R-:W-:Y:S01]  /*1eb0*/  IABS R109, R113 ;  /* 0x00000071006d7213 */ /* 0x000fe20000000000 */
[----:B------:R2:W-:Y:S01]  /*1ec0*/  LDGSTS.E [R205+0xc00], [R16.64], !P5 ;  /* 0x00c0000010cd7fae */ /* 0x0005e2000e921844 */
[----:B------:R-:W-:Y:S01]  /*1ed0*/  LOP3.LUT P5, RZ, R106, 0x1, RZ, 0xc0, !PT ;  /* 0x000000016aff7812 */ /* 0x000fe200078ac0ff */
[----:B------:R-:W-:Y:S01]  /*1ee0*/  IMAD R89, R74, R89, R107 ;  /* 0x000000594a597224 */ /* 0x000fe200078e026b */
[----:B------:R-:W-:Y:S01]  /*1ef0*/  IABS R110, R114 ;  /* 0x00000072006e7213 */ /* 0x000fe20000000000 */
[----:B------:R5:W-:Y:S01]  /*1f00*/  LDGSTS.E [R205+0x1400], [R24.64], !P2 ;  /* 0x0140000018cd7fae */ /* 0x000be2000d121844 */
[----:B------:R-:W-:Y:S01]  /*1f10*/  IMAD.HI.U32 R106, R103, R109, RZ ;  /* 0x0000006d676a7227 */ /* 0x000fe200078e00ff */
[----:B------:R-:W-:-:S02]  /*1f20*/  LOP3.LUT R115, R104, 0xc, RZ, 0xfc, !PT ;  /* 0x0000000c68737812 */ /* 0x000fc400078efcff */
[----:B------:R-:W-:Y:S01]  /*1f30*/  ISETP.GT.U32.AND P2, PT, R74, R89, PT ;  /* 0x000000594a00720c */ /* 0x000fe20003f44070 */
[----:B------:R1:W-:Y:S01]  /*1f40*/  LDGSTS.E [R205+0x1c00], [R32.64], !P6 ;  /* 0x01c0000020cd7fae */ /* 0x0003e2000f121844 */
[----:B------:R-:W-:Y:S01]  /*1f50*/  LOP3.LUT P6, RZ, R108, 0x1, RZ, 0xc0, !PT ;  /* 0x000000016cff7812 */ /* 0x000fe200078cc0ff */
[----:B------:R-:W-:Y:S01]  /*1f60*/  IMAD.HI.U32 R107, R103, R110, RZ ;  /* 0x0000006e676b7227 */ /* 0x000fe200078e00ff */
[----:B------:R-:W-:Y:S02]  /*1f70*/  SHF.R.U32.HI R108, RZ, 0x5, R81 ;  /* 0x00000005ff6c7819 */ /* 0x000fe40000011651 */
[----:B------:R1:W-:Y:S01]  /*1f80*/  LDGSTS.E [R205+0x2400], [R40.64], P5 ;  /* 0x0240000028cd7fae */ /* 0x0003e2000a921844 */
[----:B------:R-:W-:Y:S01]  /*1f90*/  IMAD.MOV R106, RZ, RZ, -R106 ;  /* 0x000000ffff6a7224 */ /* 0x000fe200078e0a6a */
[----:B------:R-:W-:Y:S01]  /*1fa0*/  LOP3.LUT P5, RZ, R108, 0x1, RZ, 0xc0, !PT ;  /* 0x000000016cff7812 */ /* 0x000fe200078ac0ff */
[----:B------:R-:W-:Y:S01]  /*1fb0*/  IMAD.MOV R111, RZ, RZ, -R107 ;  /* 0x000000ffff6f7224 */ /* 0x000fe200078e0a6b */
[----:B------:R-:W-:Y:S01]  /*1fc0*/  IABS R112, R115 ;  /* 0x0000007300707213 */ /* 0x000fe20000000000 */
[----:B------:R-:W-:Y:S01]  /*1fd0*/  IMAD R107, R74, R106, R109 ;  /* 0x0000006a4a6b7224 */ /* 0x000fe200078e026d */
[----:B------:R-:W-:Y:S01]  /*1fe0*/  IADD3 R108, R197, -0x8, RZ ;  /* 0xfffffff8c56c7810 */ /* 0x000fe20007ffe0ff */
[----:B------:R-:W-:Y:S01]  /*1ff0*/  @!P2 IMAD.IADD R89, R89, 0x1, -R74 ;  /* 0x000000015959a824 */ /* 0x000fe200078e0a4a */
[----:B------:R-:W-:Y:S01]  /*2000*/  IADD3 R70, R98, R70, R71 ;  /* 0x0000004662467210 */ /* 0x000fe20007ffe047 */
[C---:B------:R-:W-:Y:S01]  /*2010*/  IMAD R109, R74.reuse, R111, R110 ;  /* 0x0000006f4a6d7224 */ /* 0x040fe200078e026e */
[----:B------:R1:W-:Y:S01]  /*2020*/  LDGSTS.E [R205+0x2c00], [R48.64], P6 ;  /* 0x02c0000030cd7fae */ /* 0x0003e2000b121844 */
[C---:B------:R-:W-:Y:S01]  /*2030*/  ISETP.GT.U32.AND P6, PT, R74.reuse, R107, PT ;  /* 0x0000006b4a00720c */ /* 0x040fe20003fc4070 */
[----:B------:R-:W-:Y:S01]  /*2040*/  IMAD.HI.U32 R106, R103, R112, RZ ;  /* 0x00000070676a7227 */ /* 0x000fe200078e00ff */
[----:B------:R-:W-:-:S02]  /*2050*/  ISETP.GT.U32.AND P2, PT, R74, R89, PT ;  /* 0x000000594a00720c */ /* 0x000fc40003f44070 */
[----:B------:R1:W-:Y:S01]  /*2060*/  LDGSTS.E [R205+0x3400], [R56.64], P5 ;  /* 0x0340000038cd7fae */ /* 0x0003e2000a921844 */
[C---:B------:R-:W-:Y:S01]  /*2070*/  ISETP.GT.U32.AND P5, PT, R74.reuse, R109, PT ;  /* 0x0000006d4a00720c */ /* 0x040fe20003fa4070 */
[----:B------:R-:W-:Y:S01]  /*2080*/  IMAD.MOV R111, RZ, RZ, -R106 ;  /* 0x000000ffff6f7224 */ /* 0x000fe200078e0a6a */
[----:B------:R-:W-:Y:S01]  /*2090*/  IADD3 R110, R197, -0xc, RZ ;  /* 0xfffffff4c56e7810 */ /* 0x000fe20007ffe0ff */
[----:B------:R1:W-:Y:S01]  /*20a0*/  LDGSTS.E [R205+0x3c00], [R64.64], P4 ;  /* 0x03c0000040cd7fae */ /* 0x0003e2000a121844 */
[----:B------:R-:W-:Y:S01]  /*20b0*/  IMAD.IADD R106, R93, 0x1, R92 ;  /* 0x000000015d6a7824 */ /* 0x000fe200078e025c */
[----:B------:R-:W-:Y:S01]  /*20c0*/  IADD3 R197, R197, -0x40, RZ ;  /* 0xffffffc0c5c57810 */ /* 0x000fe20007ffe0ff */
[----:B------:R-:W-:Y:S01]  /*20d0*/  IMAD R111, R74, R111, R112 ;  /* 0x0000006f4a6f7224 */ /* 0x000fe200078e0270 */
[----:B------:R1:W-:Y:S01]  /*20e0*/  LDGSTS.E [R203+0x600], [R10.64], !P1 ;  /* 0x006000000acb7fae */ /* 0x0003e2000c921844 */
[--C-:B------:R-:W-:Y:S01]  /*20f0*/  @!P6 IMAD.IADD R107, R107, 0x1, -R74.reuse ;  /* 0x000000016b6be824 */ /* 0x100fe200078e0a4a */
[----:B------:R-:W-:Y:S01]  /*2100*/  LOP3.LUT R112, R104, 0x10, RZ, 0xfc, !PT ;  /* 0x0000001068707812 */ /* 0x000fe200078efcff */
[--C-:B------:R-:W-:Y:S01]  /*2110*/  @!P2 IMAD.IADD R89, R89, 0x1, -R74.reuse ;  /* 0x000000015959a824 */ /* 0x100fe200078e0a4a */
[----:B------:R-:W-:Y:S01]  /*2120*/  ISETP.GE.U32.AND P2, PT, R108, 0x7fffffd9, PT ;  /* 0x7fffffd96c00780c */ /* 0x000fe20003f46070 */
[----:B------:R-:W-:Y:S01]  /*2130*/  IMAD.IADD R108, R94, 0x1, R95 ;  /* 0x000000015e6c7824 */ /* 0x000fe200078e025f */
[----:B------:R-:W-:Y:S01]  /*2140*/  ISETP.GE.U32.AND P4, PT, R110, 0x7fffffd5, PT ;  /* 0x7fffffd56e00780c */ /* 0x000fe20003f86070 */
[----:B------:R-:W-:Y:S01]  /*2150*/  @!P5 IMAD.IADD R109, R109, 0x1, -R74 ;  /* 0x000000016d6dd824 */ /* 0x000fe200078e0a4a */
[----:B------:R-:W-:Y:S01]  /*2160*/  ISETP.GT.U32.AND P5, PT, R74, R107, PT ;  /* 0x0000006b4a00720c */ /* 0x000fe20003fa4070 */
[----:B------:R-:W-:Y:S01]  /*2170*/  IMAD.IADD R92, R88, 0x1, R87 ;  /* 0x00000001585c7824 */ /* 0x000fe200078e0257 */
[----:B------:R-:W-:Y:S01]  /*2180*/  IABS R110, R112 ;  /* 0x00000070006e7213 */ /* 0x000fe20000000000 */
[----:B------:R-:W-:Y:S01]  /*2190*/  IMAD.SHL.U32 R70, R70, 0x100, RZ ;  /* 0x0000010046467824 */ /* 0x000fe200078e00ff */
[----:B------:R-:W-:Y:S01]  /*21a0*/  ISETP.GT.U32.AND P1, PT, R74, R109, PT ;  /* 0x0000006d4a00720c */ /* 0x000fe20003f24070 */
[----:B---3--:R-:W-:Y:S01]  /*21b0*/  IMAD.WIDE R54, R211, 0x4, R54 ;  /* 0x00000004d3367825 */ /* 0x008fe200078e0236 */
[----:B------:R-:W-:-:S02]  /*21c0*/  ISETP.GE.AND P6, PT, R104, RZ, PT ;  /* 0x000000ff6800720c */ /* 0x000fc40003fc6270 */
[----:B------:R-:W-:Y:S01]  /*21d0*/  LOP3.LUT R108, R108, 0x3, RZ, 0xc0, !PT ;  /* 0x000000036c6c7812 */ /* 0x000fe200078ec0ff */
[----:B------:R3:W-:Y:S01]  /*21e0*/  LDGSTS.E [R203+0xe00], [R18.64], !P2 ;  /* 0x00e0000012cb7fae */ /* 0x0007e2000d121844 */
[----:B------:R-:W-:Y:S01]  /*21f0*/  ISETP.GT.U32.AND P2, PT, R74, R111, PT ;  /* 0x0000006f4a00720c */ /* 0x000fe20003f44070 */
[----:B------:R-:W-:Y:S01]  /*2200*/  IMAD.HI.U32 R94, R103, R110, RZ ;  /* 0x0000006e675e7227 */ /* 0x000fe200078e00ff */
[----:B------:R-:W-:Y:S01]  /*2210*/  IADD3 R108, R108, R83, R84 ;  /* 0x000000536c6c7210 */ /* 0x000fe20007ffe054 */
[----:B------:R1:W-:Y:S01]  /*2220*/  LDGSTS.E [R203+0x1600], [R26.64], !P4 ;  /* 0x016000001acb7fae */ /* 0x0003e2000e121844 */
[----:B------:R-:W-:Y:S01]  /*2230*/  LOP3.LUT R106, R106, 0x3, RZ, 0xc0, !PT ;  /* 0x000000036a6a7812 */ /* 0x000fe200078ec0ff */
[--C-:B------:R-:W-:Y:S01]  /*2240*/  @!P5 IMAD.IADD R107, R107, 0x1, -R74.reuse ;  /* 0x000000016b6bd824 */ /* 0x100fe200078e0a4a */
[----:B------:R-:W-:Y:S01]  /*2250*/  ISETP.GE.AND P5, PT, R113, RZ, PT ;  /* 0x000000ff7100720c */ /* 0x000fe20003fa6270 */
[----:B------:R-:W-:Y:S01]  /*2260*/  @!P1 IMAD.IADD R109, R109, 0x1, -R74 ;  /* 0x000000016d6d9824 */ /* 0x000fe200078e0a4a */
[----:B------:R-:W-:Y:S01]  /*2270*/  ISETP.GE.AND P1, PT, R114, RZ, PT ;  /* 0x000000ff7200720c */ /* 0x000fe20003f26270 */
[----:B------:R-:W-:Y:S01]  /*2280*/  IMAD.MOV R93, RZ, RZ, -R94 ;  /* 0x000000ffff5d7224 */ /* 0x000fe200078e0a5e */
[----:B------:R-:W-:Y:S01]  /*2290*/  LOP3.LUT R113, R104, 0x14, RZ, 0xfc, !PT ;  /* 0x0000001468717812 */ /* 0x000fe200078efcff */
[----:B------:R-:W-:Y:S01]  /*22a0*/  IMAD.IADD R94, R91, 0x1, R90 ;  /* 0x000000015b5e7824 */ /* 0x000fe200078e025a */
[----:B------:R-:W-:Y:S01]  /*22b0*/  IADD3 R106, R106, R77, R80 ;  /* 0x0000004d6a6a7210 */ /* 0x000fe20007ffe050 */
[----:B------:R-:W-:Y:S01]  /*22c0*/  @!P2 IMAD.IADD R111, R111, 0x1, -R74 ;  /* 0x000000016f6fa824 */ /* 0x000fe200078e0a4a */
[----:B------:R-:W-:Y:S01]  /*22d0*/  IABS R95, R113 ;  /* 0x00000071005f7213 */ /* 0x000fe20000000000 */
[----:B------:R-:W-:Y:S01]  /*22e0*/  IMAD R93, R74, R93, R110 ;  /* 0x0000005d4a5d7224 */ /* 0x000fe200078e026e */
[----:B------:R-:W-:Y:S01]  /*22f0*/  LOP3.LUT R94, R94, 0x3, RZ, 0xc0, !PT ;  /* 0x000000035e5e7812 */ /* 0x000fe200078ec0ff */
[----:B------:R-:W-:Y:S01]  /*2300*/  IMAD.MOV.U32 R90, RZ, RZ, R107 ;  /* 0x000000ffff5a7224 */ /* 0x000fe200078e006b */
[----:B------:R-:W-:Y:S01]  /*2310*/  ISETP.GT.U32.AND P2, PT, R74, R111, PT ;  /* 0x0000006f4a00720c */ /* 0x000fe20003f44070 */
[----:B------:R-:W-:Y:S01]  /*2320*/  IMAD.MOV.U32 R91, RZ, RZ, R109 ;  /* 0x000000ffff5b7224 */ /* 0x000fe200078e006d */
[----:B------:R-:W-:Y:S01]  /*2330*/  LOP3.LUT R107, R104, 0x18, RZ, 0xfc, !PT ;  /* 0x00000018686b7812 */ /* 0x000fe200078efcff */
[----:B------:R-:W-:Y:S01]  /*2340*/  @!P5 IMAD.MOV R90, RZ, RZ, -R90 ;  /* 0x000000ffff5ad224 */ /* 0x000fe200078e0a5a */
[----:B------:R-:W-:Y:S01]  /*2350*/  ISETP.GT.U32.AND P5, PT, R74, R93, PT ;  /* 0x0000005d4a00720c */ /* 0x000fe20003fa4070 */
[----:B------:R-:W-:Y:S01]  /*2360*/  @!P1 IMAD.MOV R91, RZ, RZ, -R91 ;  /* 0x000000ffff5b9224 */ /* 0x000fe200078e0a5b */
[----:B------:R-:W-:Y:S01]  /*2370*/  ISETP.GE.AND P1, PT, R115, RZ, PT ;  /* 0x000000ff7300720c */ /* 0x000fe20003f26270 */
[----:B------:R-:W-:Y:S01]  /*2380*/  IMAD.HI.U32 R87, R103, R95, RZ ;  /* 0x0000005f67577227 */ /* 0x000fe200078e00ff */
[----:B------:R-:W-:Y:S01]  /*2390*/  IABS R102, R107 ;  /* 0x0000006b00667213 */ /* 0x000fe20000000000 */
[----:B------:R1:W-:Y:S01]  /*23a0*/  LDGSTS.E [R203+0x1e00], [R34.64], !P0 ;  /* 0x01e0000022cb7fae */ /* 0x0003e2000c121844 */
[----:B------:R-:W-:Y:S01]  /*23b0*/  IADD3 R94, R94, R73, R76 ;  /* 0x000000495e5e7210 */ /* 0x000fe20007ffe04c */
[----:B------:R-:W-:Y:S01]  /*23c0*/  IMAD.MOV R87, RZ, RZ, -R87 ;  /* 0x000000ffff577224 */ /* 0x000fe200078e0a57 */
[----:B------:R-:W-:Y:S01]  /*23d0*/  LOP3.LUT R92, R92, 0x3, RZ, 0xc0, !PT ;  /* 0x000000035c5c7812 */ /* 0x000fe200078ec0ff */
[--C-:B------:R-:W-:Y:S01]  /*23e0*/  @!P2 IMAD.IADD R111, R111, 0x1, -R74.reuse ;  /* 0x000000016f6fa824 */ /* 0x100fe200078e0a4a */
[----:B------:R-:W-:Y:S01]  /*23f0*/  ISETP.GE.U32.AND P2, PT, R197, 0x7fffffa1, PT ;  /* 0x7fffffa1c500780c */ /* 0x000fe20003f46070 */
[----:B------:R-:W-:Y:S01]  /*2400*/  IMAD R95, R74, R87, R95 ;  /* 0x000000574a5f7224 */ /* 0x000fe200078e025f */
[----:B------:R-:W-:Y:S01]  /*2410*/  IADD3 R92, R92, R78, R75 ;  /* 0x0000004e5c5c7210 */ /* 0x000fe20007ffe04b */
[----:B------:R-:W-:Y:S01]  /*2420*/  IMAD.MOV.U32 R87, RZ, RZ, R111 ;  /* 0x000000ffff577224 */ /* 0x000fe200078e006f */
[----:B------:R-:W-:Y:S01]  /*2430*/  LOP3.LUT R71, R108, 0xf, RZ, 0xc0, !PT ;  /* 0x0000000f6c477812 */ /* 0x000fe200078ec0ff */
[----:B------:R-:W-:-:S02]  /*2440*/  @!P5 IMAD.IADD R93, R93, 0x1, -R74 ;  /* 0x000000015d5dd824 */ /* 0x000fc400078e0a4a */
[----:B------:R-:W-:Y:S01]  /*2450*/  @!P1 IMAD.MOV R87, RZ, RZ, -R87 ;  /* 0x000000ffff579224 */ /* 0x000fe200078e0a57 */
[C---:B------:R-:W-:Y:S01]  /*2460*/  ISETP.GT.U32.AND P1, PT, R74.reuse, R95, PT ;  /* 0x0000005f4a00720c */ /* 0x040fe20003f24070 */
[----:B------:R-:W-:Y:S01]  /*2470*/  IMAD.HI.U32 R88, R103, R102, RZ ;  /* 0x0000006667587227 */ /* 0x000fe200078e00ff */
[----:B------:R-:W-:-:S03]  /*2480*/  ISETP.GT.U32.AND P5, PT, R74, R93, PT ;  /* 0x0000005d4a00720c */ /* 0x000fc60003fa4070 */
[----:B------:R-:W-:Y:S01]  /*2490*/  @!P6 IMAD.MOV R89, RZ, RZ, -R89 ;  /* 0x000000ffff59e224 */ /* 0x000fe200078e0a59 */
[----:B------:R-:W-:Y:S01]  /*24a0*/  ISETP.GE.AND P6, PT, R210, R105, PT ;  /* 0x00000069d200720c */ /* 0x000fe20003fc6270 */
[----:B------:R-:W-:Y:S01]  /*24b0*/  IMAD.MOV R97, RZ, RZ, -R88 ;  /* 0x000000ffff617224 */ /* 0x000fe200078e0a58 */
[----:B------:R-:W-:Y:S01]  /*24c0*/  SEL R105, RZ, 0x1, P2 ;  /* 0x00000001ff697807 */ /* 0x000fe20001000000 */
[----:B------:R-:W-:Y:S02]  /*24d0*/  IMAD.MOV.U32 R114, RZ, RZ, 0x1f ;  /* 0x0000001fff727424 */ /* 0x000fe400078e00ff */
[----:B------:R-:W-:Y:S01]  /*24e0*/  IMAD R83, R74, R97, R102 ;  /* 0x000000614a537224 */ /* 0x000fe200078e0266 */
[C---:B------:R-:W-:Y:S01]  /*24f0*/  LOP3.LUT R102, R104.reuse, 0x30, RZ, 0xfc, !PT ;  /* 0x0000003068667812 */ /* 0x040fe200078efcff */
[----:B------:R-:W-:Y:S01]  /*2500*/  IMAD.IADD R100, R105, 0x1, R100 ;  /* 0x0000000169647824 */ /* 0x000fe200078e0264 */
[----:B------:R-:W-:Y:S01]  /*2510*/  LOP3.LUT R105, R104, 0x1c, RZ, 0xfc, !PT ;  /* 0x0000001c68697812 */ /* 0x000fe200078efcff */
[--C-:B------:R-:W-:Y:S01]  /*2520*/  @!P1 IMAD.IADD R95, R95, 0x1, -R74.reuse ;  /* 0x000000015f5f9824 */ /* 0x100fe200078e0a4a */
[----:B------:R-:W-:Y:S01]  /*2530*/  ISETP.GT.U32.AND P1, PT, R74, R83, PT ;  /* 0x000000534a00720c */ /* 0x000fe20003f24070 */
[----:B------:R-:W-:Y:S01]  /*2540*/  @!P5 IMAD.IADD R93, R93, 0x1, -R74 ;  /* 0x000000015d5dd824 */ /* 0x000fe200078e0a4a */
[----:B------:R-:W-:Y:S01]  /*2550*/  IABS R99, R105 ;  /* 0x0000006900637213 */ /* 0x000fe20000000000 */
[----:B------:R-:W-:Y:S01]  /*2560*/  IMAD.SHL.U32 R94, R94, 0x100, RZ ;  /* 0x000001005e5e7824 */ /* 0x000fe200078e00ff */
[----:B------:R-:W-:Y:S01]  /*2570*/  ISETP.GE.AND P5, PT, R112, RZ, PT ;  /* 0x000000ff7000720c */ /* 0x000fe20003fa6270 */
[----:B------:R-:W-:Y:S01]  /*2580*/  IMAD R106, R106, 0x10, R71 ;  /* 0x000000106a6a7824 */ /* 0x000fe200078e0247 */
[----:B------:R-:W-:Y:S01]  /*2590*/  ISETP.GT.U32.AND P4, PT, R74, R95, PT ;  /* 0x0000005f4a00720c */ /* 0x000fe20003f84070 */
[----:B------:R-:W-:Y:S01]  /*25a0*/  IMAD.MOV.U32 R88, RZ, RZ, R99 ;  /* 0x000000ffff587224 */ /* 0x000fe200078e0063 */
[----:B------:R-:W-:Y:S01]  /*25b0*/  LOP3.LUT R99, R104, 0x20, RZ, 0xfc, !PT ;  /* 0x0000002068637812 */ /* 0x000fe200078efcff */
[----:B----4-:R-:W-:Y:S01]  /*25c0*/  IMAD.WIDE R62, R211, 0x4, R62 ;  /* 0x00000004d33e7825 */ /* 0x010fe200078e023e */
[----:B------:R-:W-:-:S02]  /*25d0*/  LOP3.LUT R100, R100, 0x3, RZ, 0xc0, !PT ;  /* 0x0000000364647812 */ /* 0x000fc400078ec0ff */
[----:B------:R-:W-:Y:S01]  /*25e0*/  IABS R80, R99 ;  /* 0x0000006300507213 */ /* 0x000fe20000000000 */
[----:B------:R-:W-:Y:S01]  /*25f0*/  IMAD.HI.U32 R84, R103, R88, RZ ;  /* 0x0000005867547227 */ /* 0x000fe200078e00ff */
[----:B------:R-:W-:Y:S02]  /*2600*/  IADD3 R82, R100, R82, R79 ;  /* 0x0000005264527210 */ /* 0x000fe40007ffe04f */
[----:B------:R-:W-:Y:S01]  /*2610*/  LOP3.LUT R100, R104, 0x2c, RZ, 0xfc, !PT ;  /* 0x0000002c68647812 */ /* 0x000fe200078efcff */
[----:B------:R-:W-:Y:S01]  /*2620*/  @!P1 IMAD.IADD R83, R83, 0x1, -R74 ;  /* 0x0000000153539824 */ /* 0x000fe200078e0a4a */
[----:B------:R-:W-:Y:S01]  /*2630*/  LOP3.LUT R71, R82, 0xf, RZ, 0xc0, !PT ;  /* 0x0000000f52477812 */ /* 0x000fe200078ec0ff */
[----:B------:R-:W-:Y:S01]  /*2640*/  IMAD.MOV R97, RZ, RZ, -R84 ;  /* 0x000000ffff617224 */ /* 0x000fe200078e0a54 */
[----:B------:R-:W-:Y:S01]  /*2650*/  LOP3.LUT R84, R104, 0x24, RZ, 0xfc, !PT ;  /* 0x0000002468547812 */ /* 0x000fe200078efcff */
[----:B------:R-:W-:Y:S01]  /*2660*/  @!P5 IMAD.MOV R93, RZ, RZ, -R93 ;  /* 0x000000ffff5dd224 */ /* 0x000fe200078e0a5d */
[----:B------:R-:W-:Y:S01]  /*2670*/  ISETP.GE.AND P5, PT, R113, RZ, PT ;  /* 0x000000ff7100720c */ /* 0x000fe20003fa6270 */
[C---:B------:R-:W-:Y:S01]  /*2680*/  IMAD R77, R74.reuse, R97, R88 ;  /* 0x000000614a4d7224 */ /* 0x040fe200078e0258 */
[----:B------:R-:W-:Y:S01]  /*2690*/  ISETP.GT.U32.AND P1, PT, R74, R83, PT ;  /* 0x000000534a00720c */ /* 0x000fe20003f24070 */
[----:B------:R-:W-:Y:S01]  /*26a0*/  IMAD.HI.U32 R73, R103, R80, RZ ;  /* 0x0000005067497227 */ /* 0x000fe200078e00ff */
[----:B------:R-:W-:-:S02]  /*26b0*/  IABS R76, R84 ;  /* 0x00000054004c7213 */ /* 0x000fc40000000000 */
[----:B------:R-:W-:Y:S01]  /*26c0*/  LOP3.LUT R88, R104, 0x28, RZ, 0xfc, !PT ;  /* 0x0000002868587812 */ /* 0x000fe200078efcff */
[----:B------:R-:W-:Y:S01]  /*26d0*/  @!P4 IMAD.IADD R95, R95, 0x1, -R74 ;  /* 0x000000015f5fc824 */ /* 0x000fe200078e0a4a */
[C---:B------:R-:W-:Y:S01]  /*26e0*/  ISETP.GT.U32.AND P4, PT, R74.reuse, R77, PT ;  /* 0x0000004d4a00720c */ /* 0x040fe20003f84070 */
[----:B------:R-:W-:Y:S01]  /*26f0*/  IMAD.MOV R73, RZ, RZ, -R73 ;  /* 0x000000ffff497224 */ /* 0x000fe200078e0a49 */
[----:B------:R-:W-:Y:S01]  /*2700*/  IABS R79, R88 ;  /* 0x00000058004f7213 */ /* 0x000fe20000000000 */
[----:B------:R-:W-:Y:S01]  /*2710*/  IMAD.HI.U32 R75, R103, R76, RZ ;  /* 0x0000004c674b7227 */ /* 0x000fe200078e00ff */
[----:B------:R-:W-:Y:S02]  /*2720*/  IABS R85, R100 ;  /* 0x0000006400557213 */ /* 0x000fe40000000000 */
[----:B------:R-:W-:Y:S01]  /*2730*/  IABS R97, R102 ;  /* 0x0000006600617213 */ /* 0x000fe20000000000 */
[----:B------:R-:W-:Y:S01]  /*2740*/  IMAD R73, R74, R73, R80 ;  /* 0x000000494a497224 */ /* 0x000fe200078e0250 */
[----:B------:R-:W-:Y:S01]  /*2750*/  ISETP.GE.AND P0, PT, R84, RZ, PT ;  /* 0x000000ff5400720c */ /* 0x000fe20003f06270 */
[----:B------:R-:W-:Y:S01]  /*2760*/  @!P5 IMAD.MOV R95, RZ, RZ, -R95 ;  /* 0x000000ffff5fd224 */ /* 0x000fe200078e0a5f */
[----:B------:R-:W-:Y:S01]  /*2770*/  ISETP.GE.AND P5, PT, R107, RZ, PT ;  /* 0x000000ff6b00720c */ /* 0x000fe20003fa6270 */
[--C-:B------:R-:W-:Y:S01]  /*2780*/  @!P1 IMAD.IADD R83, R83, 0x1, -R74.reuse ;  /* 0x0000000153539824 */ /* 0x100fe200078e0a4a */
[----:B------:R-:W-:Y:S01]  /*2790*/  ISETP.GT.U32.AND P1, PT, R74, R73, PT ;  /* 0x000000494a00720c */ /* 0x000fe20003f24070 */
[----:B------:R-:W-:Y:S01]  /*27a0*/  @!P4 IMAD.IADD R77, R77, 0x1, -R74 ;  /* 0x000000014d4dc824 */ /* 0x000fe200078e0a4a */
[----:B------:R-:W-:Y:S01]  /*27b0*/  LOP3.LUT R107, R104, 0x38, RZ, 0xfc, !PT ;  /* 0x00000038686b7812 */ /* 0x000fe200078efcff */
[----:B------:R-:W-:Y:S01]  /*27c0*/  IMAD.MOV R75, RZ, RZ, -R75 ;  /* 0x000000ffff4b7224 */ /* 0x000fe200078e0a4b */
[----:B------:R-:W-:Y:S01]  /*27d0*/  IADD3 R114, R114, c[0x0][0x180], RZ ;  /* 0x0000600072727a10 */ /* 0x000fe20007ffe0ff */
[----:B------:R-:W-:Y:S01]  /*27e0*/  IMAD R86, R86, 0x10, R71 ;  /* 0x0000001056567824 */ /* 0x000fe200078e0247 */
[C---:B------:R-:W-:Y:S01]  /*27f0*/  ISETP.GT.U32.AND P4, PT, R74.reuse, R77, PT ;  /* 0x0000004d4a00720c */ /* 0x040fe20003f84070 */
[----:B------:R-:W-:Y:S01]  /*2800*/  IMAD R75, R74, R75, R76 ;  /* 0x0000004b4a4b7224 */ /* 0x000fe200078e024c */
[----:B------:R-:W-:Y:S01]  /*2810*/  IABS R101, R107 ;  /* 0x0000006b00657213 */ /* 0x000fe20000000000 */
[----:B------:R-:W-:Y:S01]  /*2820*/  IMAD.HI.U32 R76, R103, R79, RZ ;  /* 0x0000004f674c7227 */ /* 0x000fe200078e00ff */
[----:B------:R-:W-:-:S02]  /*2830*/  LOP3.LUT R71, R70, 0xf00, RZ, 0xe2, !PT ;  /* 0x00000f0046477812 */ /* 0x000fc400078ee2ff */
[----:B------:R-:W-:Y:S01]  /*2840*/  LOP3.LUT R86, R86, 0xff, RZ, 0xc0, !PT ;  /* 0x000000ff56567812 */ /* 0x000fe200078ec0ff */
[----:B------:R-:W-:Y:S01]  /*2850*/  @!P5 IMAD.MOV R83, RZ, RZ, -R83 ;  /* 0x000000ffff53d224 */ /* 0x000fe200078e0a53 */
[----:B------:R-:W-:Y:S01]  /*2860*/  ISETP.GE.AND P5, PT, R105, RZ, PT ;  /* 0x000000ff6900720c */ /* 0x000fe20003fa6270 */
[----:B------:R-:W-:Y:S01]  /*2870*/  @!P1 IMAD.IADD R73, R73, 0x1, -R74 ;  /* 0x0000000149499824 */ /* 0x000fe200078e0a4a */
[C---:B------:R-:W-:Y:S01]  /*2880*/  LOP3.LUT R105, R104.reuse, 0x34, RZ, 0xfc, !PT ;  /* 0x0000003468697812 */ /* 0x040fe200078efcff */
[----:B------:R-:W-:Y:S01]  /*2890*/  IMAD.MOV R78, RZ, RZ, -R76 ;  /* 0x000000ffff4e7224 */ /* 0x000fe200078e0a4c */
[----:B------:R-:W-:Y:S01]  /*28a0*/  LOP3.LUT R104, R104, 0x3c, RZ, 0xfc, !PT ;  /* 0x0000003c68687812 */ /* 0x000fe200078efcff */
[----:B------:R-:W-:Y:S01]  /*28b0*/  @!P4 IMAD.IADD R77, R77, 0x1, -R74 ;  /* 0x000000014d4dc824 */ /* 0x000fe200078e0a4a */
[C---:B------:R-:W-:Y:S01]  /*28c0*/  ISETP.GT.U32.AND P1, PT, R74.reuse, R73, PT ;  /* 0x000000494a00720c */ /* 0x040fe20003f24070 */
[----:B------:R-:W-:Y:S01]  /*28d0*/  IMAD R79, R74, R78, R79 ;  /* 0x0000004e4a4f7224 */ /* 0x000fe200078e024f */
[----:B------:R-:W-:Y:S01]  /*28e0*/  ISETP.GE.AND P4, PT, R99, RZ, PT ;  /* 0x000000ff6300720c */ /* 0x000fe20003f86270 */
[----:B------:R-:W-:Y:S01]  /*28f0*/  IMAD.HI.U32 R76, R103, R85, RZ ;  /* 0x00000055674c7227 */ /* 0x000fe200078e00ff */
[----:B------:R-:W-:-:S03]  /*2900*/  IABS R99, R105 ;  /* 0x0000006900637213 */ /* 0x000fc60000000000 */
[----:B------:R-:W-:Y:S01]  /*2910*/  @!P5 IMAD.MOV R77, RZ, RZ, -R77 ;  /* 0x000000ffff4dd224 */ /* 0x000fe200078e0a4d */
[----:B------:R-:W-:Y:S01]  /*2920*/  ISETP.GT.U32.AND P5, PT, R74, R75, PT ;  /* 0x0000004b4a00720c */ /* 0x000fe20003fa4070 */
[----:B------:R-:W-:Y:S02]  /*2930*/  IMAD.MOV R76, RZ, RZ, -R76 ;  /* 0x000000ffff4c7224 */ /* 0x000fe400078e0a4c */
[----:B------:R-:W-:-:S04]  /*2940*/  IMAD.HI.U32 R78, R103, R99, RZ ;  /* 0x00000063674e7227 */ /* 0x000fc800078e00ff */
[--C-:B------:R-:W-:Y:S01]  /*2950*/  @!P1 IMAD.IADD R73, R73, 0x1, -R74.reuse ;  /* 0x0000000149499824 */ /* 0x100fe200078e0a4a */
[C---:B------:R-:W-:Y:S01]  /*2960*/  ISETP.GT.U32.AND P1, PT, R74.reuse, R79, PT ;  /* 0x0000004f4a00720c */ /* 0x040fe20003f24070 */
[C---:B------:R-:W-:Y:S02]  /*2970*/  IMAD R85, R74.reuse, R76, R85 ;  /* 0x0000004c4a557224 */ /* 0x040fe400078e0255 */
[----:B------:R-:W-:Y:S02]  /*2980*/  @!P4 IMAD.MOV R73, RZ, RZ, -R73 ;  /* 0x000000ffff49c224 */ /* 0x000fe400078e0a49 */
[----:B------:R-:W-:Y:S01]  /*2990*/  @!P5 IMAD.IADD R75, R75, 0x1, -R74 ;  /* 0x000000014b4bd824 */ /* 0x000fe200078e0a4a */
[----:B------:R-:W-:Y:S01]  /*29a0*/  ISETP.GT.U32.AND P4, PT, R74, R85, PT ;  /* 0x000000554a00720c */ /* 0x000fe20003f84070 */
[----:B------:R-:W-:-:S03]  /*29b0*/  IMAD.HI.U32 R76, R103, R97, RZ ;  /* 0x00000061674c7227 */ /* 0x000fc600078e00ff */
[C---:B------:R-:W-:Y:S01]  /*29c0*/  ISETP.GT.U32.AND P5, PT, R74.reuse, R75, PT ;  /* 0x0000004b4a00720c */ /* 0x040fe20003fa4070 */
[----:B------:R-:W-:Y:S02]  /*29d0*/  IMAD.MOV R76, RZ, RZ, -R76 ;  /* 0x000000ffff4c7224 */ /* 0x000fe400078e0a4c */
[----:B------:R-:W-:Y:S02]  /*29e0*/  @!P1 IMAD.IADD R79, R79, 0x1, -R74 ;  /* 0x000000014f4f9824 */ /* 0x000fe400078e0a4a */
[----:B------:R-:W-:Y:S02]  /*29f0*/  IMAD.MOV R78, RZ, RZ, -R78 ;  /* 0x000000ffff4e7224 */ /* 0x000fe400078e0a4e */
[C---:B------:R-:W-:Y:S01]  /*2a00*/  IMAD R97, R74.reuse, R76, R97 ;  /* 0x0000004c4a617224 */ /* 0x040fe200078e0261 */
[----:B------:R-:W-:Y:S01]  /*2a10*/  ISETP.GT.U32.AND P1, PT, R74, R79, PT ;  /* 0x0000004f4a00720c */ /* 0x000fe20003f24070 */
[----:B------:R-:W-:Y:S01]  /*2a20*/  @!P4 IMAD.IADD R85, R85, 0x1, -R74 ;  /* 0x000000015555c824 */ /* 0x000fe200078e0a4a */
[----:B------:R-:W-:Y:S01]  /*2a30*/  IABS R76, R104 ;  /* 0x00000068004c7213 */ /* 0x000fe20000000000 */
[----:B------:R-:W-:-:S03]  /*2a40*/  IMAD.HI.U32 R80, R103, R101, RZ ;  /* 0x0000006567507227 */ /* 0x000fc600078e00ff */
[----:B------:R-:W-:Y:S01]  /*2a50*/  ISETP.GT.U32.AND P4, PT, R74, R85, PT ;  /* 0x000000554a00720c */ /* 0x000fe20003f84070 */
[----:B------:R-:W-:Y:S01]  /*2a60*/  @!P5 IMAD.IADD R75, R75, 0x1, -R74 ;  /* 0x000000014b4bd824 */ /* 0x000fe200078e0a4a */
[----:B------:R-:W-:Y:S01]  /*2a70*/  ISETP.GE.AND P5, PT, R88, RZ, PT ;  /* 0x000000ff5800720c */ /* 0x000fe20003fa6270 */
[C---:B------:R-:W-:Y:S01]  /*2a80*/  IMAD R99, R74.reuse, R78, R99 ;  /* 0x0000004e4a637224 */ /* 0x040fe200078e0263 */
[----:B------:R-:W-:Y:S01]  /*2a90*/  SHF.R.U32.HI R78, RZ, 0xc, R81 ;  /* 0x0000000cff4e7819 */ /* 0x000fe20000011651 */
[----:B------:R-:W-:Y:S02]  /*2aa0*/  IMAD.MOV R80, RZ, RZ, -R80 ;  /* 0x000000ffff507224 */ /* 0x000fe400078e0a50 */
[----:B------:R-:W-:Y:S01]  /*2ab0*/  @!P1 IMAD.IADD R79, R79, 0x1, -R74 ;  /* 0x000000014f4f9824 */ /* 0x000fe200078e0a4a */
[C---:B------:R-:W-:Y:S01]  /*2ac0*/  ISETP.GT.U32.AND P1, PT, R74.reuse, R97, PT ;  /* 0x000000614a00720c */ /* 0x040fe20003f24070 */
[----:B------:R-:W-:Y:S01]  /*2ad0*/  @!P0 IMAD.MOV R75, RZ, RZ, -R75 ;  /* 0x000000ffff4b8224 */ /* 0x000fe200078e0a4b */
[C---:B------:R-:W-:Y:S01]  /*2ae0*/  ISETP.GT.U32.AND P0, PT, R74.reuse, R99, PT ;  /* 0x000000634a00720c */ /* 0x040fe20003f04070 */
[----:B------:R-:W-:-:S02]  /*2af0*/  IMAD R101, R74, R80, R101 ;  /* 0x000000504a657224 */ /* 0x000fc400078e0265 */
[--C-:B------:R-:W-:Y:S02]  /*2b00*/  @!P4 IMAD.IADD R85, R85, 0x1, -R74.reuse ;  /* 0x000000015555c824 */ /* 0x100fe400078e0a4a */
[----:B------:R-:W-:Y:S01]  /*2b10*/  @!P5 IMAD.MOV R79, RZ, RZ, -R79 ;  /* 0x000000ffff4fd224 */ /* 0x000fe200078e0a4f */
[----:B------:R-:W-:Y:S01]  /*2b20*/  LOP3.LUT P5, RZ, R78, 0x1, RZ, 0xc0, !PT ;  /* 0x000000014eff7812 */ /* 0x000fe200078ac0ff */
[----:B------:R-:W-:Y:S01]  /*2b30*/  IMAD.HI.U32 R103, R103, R76, RZ ;  /* 0x0000004c67677227 */ /* 0x000fe200078e00ff */
[----:B------:R-:W-:Y:S02]  /*2b40*/  SHF.R.U32.HI R78, RZ, 0x8, R81 ;  /* 0x00000008ff4e7819 */ /* 0x000fe40000011651 */
[----:B------:R-:W-:Y:S01]  /*2b50*/  ISETP.GT.U32.AND P4, PT, R74, R101, PT ;  /* 0x000000654a00720c */ /* 0x000fe20003f84070 */
[--C-:B------:R-:W-:Y:S01]  /*2b60*/  @!P1 IMAD.IADD R97, R97, 0x1, -R74.reuse ;  /* 0x0000000161619824 */ /* 0x100fe200078e0a4a */
[----:B------:R-:W-:Y:S01]  /*2b70*/  LOP3.LUT P1, RZ, R78, 0x1, RZ, 0xc0, !PT ;  /* 0x000000014eff7812 */ /* 0x000fe2000782c0ff */
[----:B------:R-:W-:Y:S01]  /*2b80*/  @!P0 IMAD.IADD R99, R99, 0x1, -R74 ;  /* 0x0000000163638824 */ /* 0x000fe200078e0a4a */
[----:B------:R-:W-:Y:S01]  /*2b90*/  ISETP.GE.AND P0, PT, R100, RZ, PT ;  /* 0x000000ff6400720c */ /* 0x000fe20003f06270 */
[----:B------:R-:W-:Y:S01]  /*2ba0*/  IMAD.MOV R103, RZ, RZ, -R103 ;  /* 0x000000ffff677224 */ /* 0x000fe200078e0a67 */
[----:B------:R-:W-:Y:S01]  /*2bb0*/  SHF.R.U32.HI R81, RZ, 0x4, R81 ;  /* 0x00000004ff517819 */ /* 0x000fe20000011651 */
[----:B------:R-:W-:-:S02]  /*2bc0*/  IMAD R71, R72, 0x1000, R71 ;  /* 0x0000100048477824 */ /* 0x000fc400078e0247 */
[----:B------:R4:W-:Y:S01]  /*2bd0*/  LDGSTS.E [R203+0x2600], [R42.64], P5 ;  /* 0x026000002acb7fae */ /* 0x0009e2000a921844 */
[----:B------:R-:W-:Y:S01]  /*2be0*/  IMAD R69, R74, R103, R76 ;  /* 0x000000674a457224 */ /* 0x000fe200078e024c */
[----:B------:R-:W-:Y:S01]  /*2bf0*/  LOP3.LUT R103, R94, 0xf00, RZ, 0xe2, !PT ;  /* 0x00000f005e677812 */ /* 0x000fe200078ee2ff */
[----:B------:R-:W-:Y:S02]  /*2c00*/  IMAD.IADD R71, R71, 0x1, R86 ;  /* 0x0000000147477824 */ /* 0x000fe400078e0256 */
[----:B------:R-:W-:Y:S01]  /*2c10*/  @!P4 IMAD.IADD R101, R101, 0x1, -R74 ;  /* 0x000000016565c824 */ /* 0x000fe200078e0a4a */
[C---:B------:R-:W-:Y:S01]  /*2c20*/  ISETP.GT.U32.AND P4, PT, R74.reuse, R97, PT ;  /* 0x000000614a00720c */ /* 0x040fe20003f84070 */
[----:B------:R3:W-:Y:S01]  /*2c30*/  LDGSTS.E [R203+0x2e00], [R50.64], P1 ;  /* 0x02e0000032cb7fae */ /* 0x0007e20008921844 */
[C---:B------:R-:W-:Y:S01]  /*2c40*/  ISETP.GT.U32.AND P1, PT, R74.reuse, R99, PT ;  /* 0x000000634a00720c */ /* 0x040fe20003f24070 */
[----:B------:R-:W-:Y:S01]  /*2c50*/  @!P0 IMAD.MOV R85, RZ, RZ, -R85 ;  /* 0x000000ffff558224 */ /* 0x000fe200078e0a55 */
[----:B------:R-:W-:Y:S01]  /*2c60*/  ISETP.GT.U32.AND P5, PT, R74, R101, PT ;  /* 0x000000654a00720c */ /* 0x000fe20003fa4070 */
[----:B------:R-:W-:Y:S01]  /*2c70*/  IMAD R92, R92, 0x1000, R103 ;  /* 0x000010005c5c7824 */ /* 0x000fe200078e0267 */
[----:B------:R-:W-:Y:S01]  /*2c80*/  ISETP.GT.U32.AND P0, PT, R74, R69, PT ;  /* 0x000000454a00720c */ /* 0x000fe20003f04070 */
[----:B-1----:R-:W-:Y:S01]  /*2c90*/  IMAD.WIDE R8, R211, 0x4, R8 ;  /* 0x00000004d3087825 */ /* 0x002fe200078e0208 */
[----:B------:R-:W-:-:S03]  /*2ca0*/  LOP3.LUT R103, R106, 0xff, RZ, 0xc0, !PT ;  /* 0x000000ff6a677812 */ /* 0x000fc600078ec0ff */
[----:B--2---:R-:W-:-:S04]  /*2cb0*/  IMAD.WIDE R16, R211, 0x4, R16 ;  /* 0x00000004d3107825 */ /* 0x004fc800078e0210 */
[--C-:B------:R-:W-:Y:S01]  /*2cc0*/  @!P4 IMAD.IADD R97, R97, 0x1, -R74.reuse ;  /* 0x000000016161c824 */ /* 0x100fe200078e0a4a */
[----:B------:R-:W-:Y:S01]  /*2cd0*/  ISETP.GE.AND P4, PT, R102, RZ, PT ;  /* 0x000000ff6600720c */ /* 0x000fe20003f86270 */
[--C-:B------:R-:W-:Y:S01]  /*2ce0*/  @!P1 IMAD.IADD R99, R99, 0x1, -R74.reuse ;  /* 0x0000000163639824 */ /* 0x100fe200078e0a4a */
[----:B------:R-:W-:Y:S01]  /*2cf0*/  ISETP.GE.AND P1, PT, R105, RZ, PT ;  /* 0x000000ff6900720c */ /* 0x000fe20003f26270 */
[--C-:B------:R-:W-:Y:S01]  /*2d00*/  @!P5 IMAD.IADD R101, R101, 0x1, -R74.reuse ;  /* 0x000000016565d824 */ /* 0x100fe200078e0a4a */
[----:B------:R-:W-:Y:S01]  /*2d10*/  ISETP.GE.AND P5, PT, R107, RZ, PT ;  /* 0x000000ff6b00720c */ /* 0x000fe20003fa6270 */
[----:B------:R-:W-:Y:S02]  /*2d20*/  @!P0 IMAD.IADD R69, R69, 0x1, -R74 ;  /* 0x0000000145458824 */ /* 0x000fe400078e0a4a */
[----:B------:R-:W-:Y:S02]  /*2d30*/  IMAD.IADD R92, R92, 0x1, R103 ;  /* 0x000000015c5c7824 */ /* 0x000fe400078e0267 */
[----:B-----5:R-:W-:Y:S01]  /*2d40*/  IMAD.WIDE R24, R211, 0x4, R24 ;  /* 0x00000004d3187825 */ /* 0x020fe200078e0218 */
[----:B------:R-:W-:-:S02]  /*2d50*/  ISETP.GT.U32.AND P0, PT, R74, R69, PT ;  /* 0x000000454a00720c */ /* 0x000fc40003f04070 */
[----:B------:R-:W-:Y:S01]  /*2d60*/  PRMT R119, R71, 0x5410, R92 ;  /* 0x0000541047777816 */ /* 0x000fe2000000005c */
[----:B------:R-:W-:Y:S01]  /*2d70*/  @!P4 IMAD.MOV R97, RZ, RZ, -R97 ;  /* 0x000000ffff61c224 */ /* 0x000fe200078e0a61 */
[----:B------:R-:W-:Y:S01]  /*2d80*/  LOP3.LUT P4, RZ, R81, 0x1, RZ, 0xc0, !PT ;  /* 0x0000000151ff7812 */ /* 0x000fe2000788c0ff */
[----:B------:R-:W-:Y:S01]  /*2d90*/  @!P1 IMAD.MOV R99, RZ, RZ, -R99 ;  /* 0x000000ffff639224 */ /* 0x000fe200078e0a63 */
[----:B------:R-:W-:Y:S01]  /*2da0*/  ISETP.GT.AND P1, PT, R114, 0x1f, PT ;  /* 0x0000001f7200780c */ /* 0x000fe20003f24270 */
[----:B------:R-:W-:Y:S01]  /*2db0*/  @!P5 IMAD.MOV R101, RZ, RZ, -R101 ;  /* 0x000000ffff65d224 */ /* 0x000fe200078e0a65 */
[----:B------:R-:W-:Y:S01]  /*2dc0*/  ISETP.GE.AND P5, PT, R210, c[0x0][0x180], PT ;  /* 0x00006000d2007a0c */ /* 0x000fe20003fa6270 */
[----:B------:R-:W-:Y:S01]  /*2dd0*/  IMAD.WIDE R32, R211, 0x4, R32 ;  /* 0x00000004d3207825 */ /* 0x000fe200078e0220 */
[----:B------:R-:W-:Y:S02]  /*2de0*/  SEL R70, RZ, 0x4, !P1 ;  /* 0x00000004ff467807 */ /* 0x000fe40004800000 */
[----:B------:R-:W-:Y:S01]  /*2df0*/  SHF.R.U64 R72, R119, 0x1f, RZ ;  /* 0x0000001f77487819 */ /* 0x000fe200000012ff */
[----:B------:R-:W-:Y:S01]  /*2e00*/  @!P0 IMAD.IADD R69, R69, 0x1, -R74 ;  /* 0x0000000145458824 */ /* 0x000fe200078e0a4a */
[----:B------:R-:W-:Y:S01]  /*2e10*/  ISETP.GE.AND P0, PT, R104, RZ, PT ;  /* 0x000000ff6800720c */ /* 0x000fe20003f06270 */
[C---:B------:R-:W-:Y:S01]  /*2e20*/  IMAD.WIDE R40, R211.reuse, 0x4, R40 ;  /* 0x00000004d3287825 */ /* 0x040fe200078e0228 */
[----:B------:R-:W-:Y:S01]  /*2e30*/  SEL R70, R70, RZ, !P5 ;  /* 0x000000ff46467207 */ /* 0x000fe20006800000 */
[----:B------:R1:W-:Y:S01]  /*2e40*/  LDGSTS.E [R203+0x3600], [R58.64], P4 ;  /* 0x036000003acb7fae */ /* 0x0003e2000a121844 */
[----:B------:R-:W-:Y:S01]  /*2e50*/  ISETP.NE.AND P5, PT, RZ, c[0x0][0x17c], PT ;  /* 0x00005f00ff007a0c */ /* 0x000fe20003fa5270 */
[----:B------:R-:W-:Y:S01]  /*2e60*/  IMAD.MOV.U32 R71, RZ, RZ, R69 ;  /* 0x000000ffff477224 */ /* 0x000fe200078e0045 */
[----:B------:R-:W-:Y:S01]  /*2e70*/  ISETP.NE.U32.AND P4, PT, R70, RZ, PT ;  /* 0x000000ff4600720c */ /* 0x000fe20003f85070 */
[----:B------:R2:W-:Y:S01]  /*2e80*/  LDGSTS.E [R203+0x3e00], [R66.64], !P3 ;  /* 0x03e0000042cb7fae */ /* 0x0005e2000d921844 */
[----:B------:R-:W-:Y:S01]  /*2e90*/  LOP3.LUT R70, RZ, c[0x0][0x17c], RZ, 0x33, !PT ;  /* 0x00005f00ff467a12 */ /* 0x000fe200078e33ff */
[----:B------:R-:W-:Y:S01]  /*2ea0*/  IMAD.WIDE R48, R211, 0x4, R48 ;  /* 0x00000004d3307825 */ /* 0x000fe200078e0230 */
[----:B------:R-:W-:Y:S01]  /*2eb0*/  LOP3.LUT R69, R191, 0x60, RZ, 0xc0, !PT ;  /* 0x00000060bf457812 */ /* 0x000fe200078ec0ff */
[----:B------:R-:W0:Y:S01]  /*2ec0*/  LDGDEPBAR ;  /* 0x00000000000079af */ /* 0x000e220000000000 */
[C---:B------:R-:W-:Y:S01]  /*2ed0*/  SEL R89, R70.reuse, R89, !P5 ;  /* 0x0000005946597207 */ /* 0x040fe20006800000 */
[----:B------:R-:W-:Y:S01]  /*2ee0*/  @!P0 IMAD.MOV R71, RZ, RZ, -R71 ;  /* 0x000000ffff478224 */ /* 0x000fe200078e0a47 */
[----:B------:R-:W-:Y:S01]  /*2ef0*/  SEL R103, R70, R91, !P5 ;  /* 0x0000005b46677207 */ /* 0x000fe20006800000 */
[----:B------:R-:W-:Y:S01]  /*2f00*/  IMAD.WIDE R56, R211, 0x4, R56 ;  /* 0x00000004d3387825 */ /* 0x000fe200078e0238 */
[----:B------:R-:W-:-:S02]  /*2f10*/  SHF.R.U32.HI R120, RZ, 0x1, R69 ;  /* 0x00000001ff787819 */ /* 0x000fc40000011645 */
[----:B------:R-:W-:Y:S01]  /*2f20*/  IADD3 R121, P0, R213, c[0x0][0x168], RZ ;  /* 0x00005a00d5797a10 */ /* 0x000fe20007f1e0ff */
[----:B------:R-:W-:Y:S01]  /*2f30*/  IMAD R69, R89, c[0x0][0x190], RZ ;  /* 0x0000640059457a24 */ /* 0x000fe200078e02ff */
[C---:B------:R-:W-:Y:S01]  /*2f40*/  SEL R105, R70.reuse, R93, !P5 ;  /* 0x0000005d46697207 */ /* 0x040fe20006800000 */
[----:B------:R-:W-:Y:S01]  /*2f50*/  IMAD R103, R103, c[0x0][0x190], RZ ;  /* 0x0000640067677a24 */ /* 0x000fe200078e02ff */
[C---:B------:R-:W-:Y:S01]  /*2f60*/  SEL R107, R70.reuse, R83, !P5 ;  /* 0x00000053466b7207 */ /* 0x040fe20006800000 */
[----:B------:R-:W-:Y:S01]  /*2f70*/  IMAD.WIDE R64, R211, 0x4, R64 ;  /* 0x00000004d3407825 */ /* 0x000fe200078e0240 */
[C---:B------:R-:W-:Y:S02]  /*2f80*/  SEL R109, R70.reuse, R73, !P5 ;  /* 0x00000049466d7207 */ /* 0x040fe40006800000 */
[----:B------:R-:W-:Y:S01]  /*2f90*/  LEA.HI.X.SX32 R73, R117, c[0x0][0x16c], 0x2, P0 ;  /* 0x00005b0075497a11 */ /* 0x000fe200000f16ff */
[----:B------:R-:W-:Y:S01]  /*2fa0*/  IMAD R105, R105, c[0x0][0x190], RZ ;  /* 0x0000640069697a24 */ /* 0x000fe200078e02ff */
[----:B------:R-:W-:Y:S01]  /*2fb0*/  LEA R100, P0, R69, R121, 0x2 ;  /* 0x0000007945647211 */ /* 0x000fe200078010ff */
[----:B------:R-:W-:Y:S01]  /*2fc0*/  IMAD R107, R107, c[0x0][0x190], RZ ;  /* 0x000064006b6b7a24 */ /* 0x000fe200078e02ff */
[C---:B------:R-:W-:Y:S01]  /*2fd0*/  SEL R110, R70.reuse, R79, !P5 ;  /* 0x0000004f466e7207 */ /* 0x040fe20006800000 */
[----:B------:R-:W-:Y:S01]  /*2fe0*/  IMAD R109, R109, c[0x0][0x190], RZ ;  /* 0x000064006d6d7a24 */ /* 0x000fe200078e02ff */
[----:B------:R-:W-:Y:S01]  /*2ff0*/  LEA R98, P3, R103, R121, 0x2 ;  /* 0x0000007967627211 */ /* 0x000fe200078610ff */
[----:B------:R-:W-:Y:S01]  /*3000*/  IMAD.WIDE R10, R211, 0x4, R10 ;  /* 0x00000004d30a7825 */ /* 0x000fe200078e020a */
[----:B------:R-:W-:-:S02]  /*3010*/  SEL R115, R70, R101, !P5 ;  /* 0x0000006546737207 */ /* 0x000fc40006800000 */
[----:B------:R-:W-:Y:S01]  /*3020*/  SEL R102, R70, R90, !P5 ;  /* 0x0000005a46667207 */ /* 0x000fe20006800000 */
[----:B------:R-:W-:Y:S01]  /*3030*/  IMAD R110, R110, c[0x0][0x190], RZ ;  /* 0x000064006e6e7a24 */ /* 0x000fe200078e02ff */
[C---:B------:R-:W-:Y:S01]  /*3040*/  SEL R104, R70.reuse, R87, !P5 ;  /* 0x0000005746687207 */ /* 0x040fe20006800000 */
[----:B------:R-:W-:Y:S01]  /*3050*/  IMAD R115, R115, c[0x0][0x190], RZ ;  /* 0x0000640073737a24 */ /* 0x000fe200078e02ff */
[----:B------:R-:W-:Y:S01]  /*3060*/  SEL R106, R70, R95, !P5 ;  /* 0x0000005f466a7207 */ /* 0x000fe20006800000 */
[----:B------:R-:W-:Y:S01]  /*3070*/  IMAD R102, R102, c[0x0][0x190], RZ ;  /* 0x0000640066667a24 */ /* 0x000fe200078e02ff */
[----:B------:R-:W-:Y:S01]  /*3080*/  SEL R108, R70, R77, !P5 ;  /* 0x0000004d466c7207 */ /* 0x000fe20006800000 */
[----:B------:R-:W-:Y:S01]  /*3090*/  IMAD R104, R104, c[0x0][0x190], RZ ;  /* 0x0000640068687a24 */ /* 0x000fe200078e02ff */
[----:B------:R-:W-:Y:S01]  /*30a0*/  SEL R111, R70, R75, !P5 ;  /* 0x0000004b466f7207 */ /* 0x000fe20006800000 */
[----:B------:R-:W-:Y:S01]  /*30b0*/  IMAD R106, R106, c[0x0][0x190], RZ ;  /* 0x000064006a6a7a24 */ /* 0x000fe200078e02ff */
[----:B------:R-:W-:Y:S01]  /*30c0*/  SEL R113, R70, R85, !P5 ;  /* 0x0000005546717207 */ /* 0x000fe20006800000 */
[----:B------:R-:W-:Y:S01]  /*30d0*/  IMAD R108, R108, c[0x0][0x190], RZ ;  /* 0x000064006c6c7a24 */ /* 0x000fe200078e02ff */
[C---:B------:R-:W-:Y:S01]  /*30e0*/  SEL R112, R70.reuse, R97, !P5 ;  /* 0x0000006146707207 */ /* 0x040fe20006800000 */
[----:B------:R-:W-:Y:S01]  /*30f0*/  IMAD R111, R111, c[0x0][0x190], RZ ;  /* 0x000064006f6f7a24 */ /* 0x000fe200078e02ff */
[C---:B------:R-:W-:Y:S01]  /*3100*/  SEL R116, R70.reuse, R99, !P5 ;  /* 0x0000006346747207 */ /* 0x040fe20006800000 */
[----:B------:R-:W-:Y:S01]  /*3110*/  IMAD R113, R113, c[0x0][0x190], RZ ;  /* 0x0000640071717a24 */ /* 0x000fe200078e02ff */
[----:B------:R-:W-:Y:S01]  /*3120*/  SEL R118, R70, R71, !P5 ;  /* 0x0000004746767207 */ /* 0x000fe20006800000 */
[----:B------:R-:W-:Y:S01]  /*3130*/  IMAD R112, R112, c[0x0][0x190], RZ ;  /* 0x0000640070707a24 */ /* 0x000fe200078e02ff */
[----:B------:R-:W-:Y:S01]  /*3140*/  LEA.HI.X.SX32 R101, R69, R73, 0x2, P0 ;  /* 0x0000004945657211 */ /* 0x000fe200000f16ff */
[----:B------:R-:W-:Y:S01]  /*3150*/  IMAD R116, R116, c[0x0][0x190], RZ ;  /* 0x0000640074747a24 */ /* 0x000fe200078e02ff */
[----:B------:R-:W-:Y:S01]  /*3160*/  LEA R70, P0, R105, R121, 0x2 ;  /* 0x0000007969467211 */ /* 0x000fe200078010ff */
[----:B------:R-:W-:Y:S01]  /*3170*/  IMAD R118, R118, c[0x0][0x190], RZ ;  /* 0x0000640076767a24 */ /* 0x000fe200078e02ff */
[----:B------:R-:W-:Y:S01]  /*3180*/  LEA.HI.X.SX32 R99, R103, R73, 0x2, P3 ;  /* 0x0000004967637211 */ /* 0x000fe200018f16ff */
[----:B---3--:R-:W-:Y:S01]  /*3190*/  IMAD.WIDE R18, R211, 0x4, R18 ;  /* 0x00000004d3127825 */ /* 0x008fe200078e0212 */
[----:B------:R-:W-:-:S02]  /*31a0*/  LEA R96, P3, R107, R121, 0x2 ;  /* 0x000000796b607211 */ /* 0x000fc400078610ff */
[----:B------:R-:W-:Y:S01]  /*31b0*/  LEA.HI.X.SX32 R71, R105, R73, 0x2, P0 ;  /* 0x0000004969477211 */ /* 0x000fe200000f16ff */
[----:B------:R-:W-:Y:S01]  /*31c0*/  IMAD.WIDE R26, R211, 0x4, R26 ;  /* 0x00000004d31a7825 */ /* 0x000fe200078e021a */
[----:B------:R-:W-:Y:S02]  /*31d0*/  LEA R94, P0, R109, R121, 0x2 ;  /* 0x000000796d5e7211 */ /* 0x000fe400078010ff */
[----:B------:R-:W-:Y:S01]  /*31e0*/  LEA.HI.X.SX32 R97, R107, R73, 0x2, P3 ;  /* 0x000000496b617211 */ /* 0x000fe200018f16ff */
[----:B------:R-:W-:Y:S01]  /*31f0*/  IMAD.WIDE R34, R211, 0x4, R34 ;  /* 0x00000004d3227825 */ /* 0x000fe200078e0222 */
[----:B------:R-:W-:Y:S02]  /*3200*/  LEA R92, P3, R110, R121, 0x2 ;  /* 0x000000796e5c7211 */ /* 0x000fe400078610ff */
[----:B------:R-:W-:Y:S01]  /*3210*/  LEA.HI.X.SX32 R95, R109, R73, 0x2, P0 ;  /* 0x000000496d5f7211 */ /* 0x000fe200000f16ff */
[----:B----4-:R-:W-:Y:S01]  /*3220*/  IMAD.WIDE R42, R211, 0x4, R42 ;  /* 0x00000004d32a7825 */ /* 0x010fe200078e022a */
[----:B------:R-:W-:-:S02]  /*3230*/  LEA R90, P0, R112, R121, 0x2 ;  /* 0x00000079705a7211 */ /* 0x000fc400078010ff */
[----:B------:R-:W-:Y:S01]  /*3240*/  LEA.HI.X.SX32 R93, R110, R73, 0x2, P3 ;  /* 0x000000496e5d7211 */ /* 0x000fe200018f16ff */
[----:B------:R-:W-:Y:S01]  /*3250*/  IMAD.WIDE R50, R211, 0x4, R50 ;  /* 0x00000004d3327825 */ /* 0x000fe200078e0232 */
[----:B------:R-:W-:Y:S02]  /*3260*/  LEA R88, P3, R115, R121, 0x2 ;  /* 0x0000007973587211 */ /* 0x000fe400078610ff */
[----:B------:R-:W-:Y:S01]  /*3270*/  LEA.HI.X.SX32 R91, R112, R73, 0x2, P0 ;  /* 0x00000049705b7211 */ /* 0x000fe200000f16ff */
[----:B-1----:R-:W-:Y:S01]  /*3280*/  IMAD.WIDE R58, R211, 0x4, R58 ;  /* 0x00000004d33a7825 */ /* 0x002fe200078e023a */
[----:B------:R-:W-:Y:S02]  /*3290*/  LEA R86, P0, R102, R121, 0x2 ;  /* 0x0000007966567211 */ /* 0x000fe400078010ff */
[----:B------:R-:W-:Y:S01]  /*32a0*/  LEA.HI.X.SX32 R89, R115, R73, 0x2, P3 ;  /* 0x0000004973597211 */ /* 0x000fe200018f16ff */
[----:B--2---:R-:W-:Y:S01]  /*32b0*/  IMAD.WIDE R66, R211, 0x4, R66 ;  /* 0x00000004d3427825 */ /* 0x004fe200078e0242 */
[----:B------:R-:W-:-:S02]  /*32c0*/  LEA R84, P3, R104, R121, 0x2 ;  /* 0x0000007968547211 */ /* 0x000fc400078610ff */
[----:B------:R-:W-:Y:S02]  /*32d0*/  LEA.HI.X.SX32 R87, R102, R73, 0x2, P0 ;  /* 0x0000004966577211 */ /* 0x000fe400000f16ff */
[----:B------:R-:W-:Y:S02]  /*32e0*/  LEA R82, P0, R106, R121, 0x2 ;  /* 0x000000796a527211 */ /* 0x000fe400078010ff */
[----:B------:R-:W-:Y:S02]  /*32f0*/  LEA.HI.X.SX32 R85, R104, R73, 0x2, P3 ;  /* 0x0000004968557211 */ /* 0x000fe400018f16ff */
[----:B------:R-:W-:Y:S02]  /*3300*/  LOP3.LUT R201, R209, R120, RZ, 0x3c, !PT ;  /* 0x00000078d1c97212 */ /* 0x000fe400078e3cff */
[----:B------:R-:W-:Y:S02]  /*3310*/  LEA R80, P3, R108, R121, 0x2 ;  /* 0x000000796c507211 */ /* 0x000fe400078610ff */
[----:B------:R-:W-:Y:S01]  /*3320*/  LEA.HI.X.SX32 R83, R106, R73, 0x2, P0 ;  /* 0x000000496a537211 */ /* 0x000fe200000f16ff */
[----:B------:R1:W-:Y:S01]  /*3330*/  LDGSTS.E [R201+0x8000], [R100.64], P4 ;  /* 0x0800000064c97fae */ /* 0x0003e2000a121844 */
[----:B------:R-:W-:-:S02]  /*3340*/  LEA R78, P0, R111, R121, 0x2 ;  /* 0x000000796f4e7211 */ /* 0x000fc400078010ff */
[----:B------:R-:W-:Y:S01]  /*3350*/  LEA.HI.X.SX32 R81, R108, R73, 0x2, P3 ;  /* 0x000000496c517211 */ /* 0x000fe200018f16ff */
[----:B------:R2:W-:Y:S01]  /*3360*/  LDGSTS.E [R201+0x8400], [R98.64], P4 ;  /* 0x0840000062c97fae */ /* 0x0005e2000a121844 */
[----:B------:R-:W-:Y:S02]  /*3370*/  LEA R76, P3, R113, R121, 0x2 ;  /* 0x00000079714c7211 */ /* 0x000fe400078610ff */
[----:B------:R-:W-:Y:S01]  /*3380*/  LOP3.LUT R199, R201, 0x40, RZ, 0x3c, !PT ;  /* 0x00000040c9c77812 */ /* 0x000fe200078e3cff */
[----:B------:R3:W-:Y:S01]  /*3390*/  LDGSTS.E [R201+0x8800], [R70.64], P4 ;  /* 0x0880000046c97fae */ /* 0x0007e2000a121844 */
[----:B------:R-:W-:Y:S02]  /*33a0*/  LEA.HI.X.SX32 R79, R111, R73, 0x2, P0 ;  /* 0x000000496f4f7211 */ /* 0x000fe400000f16ff */
[----:B------:R-:W-:Y:S01]  /*33b0*/  LOP3.LUT P5, RZ, R72, 0x1, RZ, 0xc0, !PT ;  /* 0x0000000148ff7812 */ /* 0x000fe200078ac0ff */
[----:B------:R4:W-:Y:S01]  /*33c0*/  LDGSTS.E [R201+0x8c00], [R96.64], P4 ;  /* 0x08c0000060c97fae */ /* 0x0009e2000a121844 */
[----:B------:R-:W-:-:S02]  /*33d0*/  LEA R74, P0, R116, R121, 0x2 ;  /* 0x00000079744a7211 */ /* 0x000fc400078010ff */
[----:B------:R-:W-:Y:S01]  /*33e0*/  LEA.HI.X.SX32 R77, R113, R73, 0x2, P3 ;  /* 0x00000049714d7211 */ /* 0x000fe200018f16ff */
[----:B------:R5:W-:Y:S01]  /*33f0*/  LDGSTS.E [R201+0x9000], [R94.64], P4 ;  /* 0x090000005ec97fae */ /* 0x000be2000a121844 */
[----:B------:R-:W-:Y:S02]  /*3400*/  LEA R72, P3, R118, R121, 0x2 ;  /* 0x0000007976487211 */ /* 0x000fe400078610ff */
[-C--:B------:R-:W-:Y:S01]  /*3410*/  LEA.HI.X.SX32 R75, R116, R73.reuse, 0x2, P0 ;  /* 0x00000049744b7211 */ /* 0x080fe200000f16ff */
[----:B------:R1:W-:Y:S01]  /*3420*/  LDGSTS.E [R201+0x9400], [R92.64], P4 ;  /* 0x094000005cc97fae */ /* 0x0003e2000a121844 */
[----:B------:R-:W-:Y:S02]  /*3430*/  LEA.HI.X.SX32 R73, R118, R73, 0x2, P3 ;  /* 0x0000004976497211 */ /* 0x000fe400018f16ff */
[C---:B------:R-:W-:Y:S01]  /*3440*/  SHF.R.U64 R123, R119.reuse, 0x1b, RZ ;  /* 0x0000001b777b7819 */ /* 0x040fe200000012ff */
[----:B------:R1:W-:Y:S01]  /*3450*/  LDGSTS.E [R201+0x9800], [R90.64], P4 ;  /* 0x098000005ac97fae */ /* 0x0003e2000a121844 */
[----:B------:R-:W-:-:S02]  /*3460*/  SHF.R.U64 R122, R119, 0x17, RZ ;  /* 0x00000017777a7819 */ /* 0x000fc400000012ff */
[----:B------:R-:W-:Y:S01]  /*3470*/  LOP3.LUT P0, RZ, R123, 0x1, RZ, 0xc0, !PT ;  /* 0x000000017bff7812 */ /* 0x000fe2000780c0ff */
[----:B------:R1:W-:Y:S01]  /*3480*/  LDGSTS.E [R201+0x9c00], [R88.64], P4 ;  /* 0x09c0000058c97fae */ /* 0x0003e2000a121844 */
[----:B------:R-:W-:Y:S02]  /*3490*/  LOP3.LUT P3, RZ, R122, 0x1, RZ, 0xc0, !PT ;  /* 0x000000017aff7812 */ /* 0x000fe4000786c0ff */
[C---:B------:R-:W-:Y:S01]  /*34a0*/  SHF.R.U64 R120, R119.reuse, 0x13, RZ ;  /* 0x0000001377787819 */ /* 0x040fe200000012ff */
[----:B------:R1:W-:Y:S01]  /*34b0*/  LDGSTS.E [R199+0x8200], [R86.64], P4 ;  /* 0x0820000056c77fae */ /* 0x0003e2000a121844 */
[----:B------:R-:W-:-:S03]  /*34c0*/  SHF.R.U64 R121, R119, 0xb, RZ ;  /* 0x0000000b77797819 */ /* 0x000fc600000012ff */
[----:B------:R1:W-:Y:S04]  /*34d0*/  LDGSTS.E [R199+0x8600], [R84.64], P4 ;  /* 0x0860000054c77fae */ /* 0x0003e8000a121844 */
[----:B------:R1:W-:Y:S04]  /*34e0*/  LDGSTS.E [R199+0x8a00], [R82.64], P4 ;  /* 0x08a0000052c77fae */ /* 0x0003e8000a121844 */
[----:B------:R1:W-:Y:S04]  /*34f0*/  LDGSTS.E [R199+0x8e00], [R80.64], P4 ;  /* 0x08e0000050c77fae */ /* 0x0003e8000a121844 */
[----:B------:R1:W-:Y:S04]  /*3500*/  LDGSTS.E [R199+0x9200], [R78.64], P4 ;  /* 0x092000004ec77fae */ /* 0x0003e8000a121844 */
[----:B------:R1:W-:Y:S04]  /*3510*/  LDGSTS.E [R199+0x9600], [R76.64], P4 ;  /* 0x096000004cc77fae */ /* 0x0003e8000a121844 */
[----:B------:R1:W-:Y:S04]  /*3520*/  LDGSTS.E [R199+0x9a00], [R74.64], P4 ;  /* 0x09a000004ac77fae */ /* 0x0003e8000a121844 */
[----:B------:R1:W-:Y:S01]  /*3530*/  LDGSTS.E [R199+0x9e00], [R72.64], P4 ;  /* 0x09e0000048c77fae */ /* 0x0003e2000a121844 */
[----:B------:R-:W-:-:S02]  /*3540*/  LOP3.LUT P4, RZ, R120, 0x1, RZ, 0xc0, !PT ;  /* 0x0000000178ff7812 */ /* 0x000fc4000788c0ff */
[----:B------:R-:W-:Y:S01]  /*3550*/  SHF.R.U64 R120, R119, 0xf, RZ ;  /* 0x0000000f77787819 */ /* 0x000fe200000012ff */
[----:B------:R-:W0:Y:S04]  /*3560*/  LDGDEPBAR ;  /* 0x00000000000079af */ /* 0x000e280000000000 */
[----:B------:R-:W-:Y:S06]  /*3570*/  BAR.SYNC.DEFER_BLOCKING 0x0 ;  /* 0x0000000000007b1d */ /* 0x000fec0000010000 */
[----:B------:R-:W-:Y:S01]  /*3580*/  @!PT LDS RZ, [RZ] ;  /* 0x00000000fffff984 */ /* 0x000fe20000000800 */
[----:B------:R-:W-:Y:S01]  /*3590*/  @!PT LDS RZ, [RZ] ;  /* 0x00000000fffff984 */ /* 0x000fe20000000800 */
[----:B------:R-:W-:Y:S01]  /*35a0*/  @!PT LDS RZ, [RZ] ;  /* 0x00000000fffff984 */ /* 0x000fe20000000800 */
[----:B------:R1:W-:Y:S01]  /*35b0*/  LDGSTS.E [R209+0x4000], [R4.64], P5 ;  /* 0x0400000004d17fae */ /* 0x0003e2000a921844 */
[----:B------:R-:W-:-:S02]  /*35c0*/  LOP3.LUT P5, RZ, R120, 0x1, RZ, 0xc0, !PT ;  /* 0x0000000178ff7812 */ /* 0x000fc400078ac0ff */
[----:B------:R-:W-:Y:S01]  /*35d0*/  SHF.R.U64 R120, R119, 0x7, RZ ;  /* 0x0000000777787819 */ /* 0x000fe200000012ff */
[----:B------:R2:W-:Y:S01]  /*35e0*/  LDGSTS.E [R209+0x4800], [R12.64], P0 ;  /* 0x048000000cd17fae */ /* 0x0005e20008121844 */
[----:B------:R-:W-:-:S03]  /*35f0*/  LOP3.LUT P0, RZ, R121, 0x1, RZ, 0xc0, !PT ;  /* 0x0000000179ff7812 */ /* 0x000fc6000780c0ff */
[----:B------:R2:W-:Y:S01]  /*3600*/  LDGSTS.E [R209+0x5000], [R20.64], P3 ;  /* 0x0500000014d17fae */ /* 0x0005e20009921844 */
[----:B------:R-:W-:Y:S02]  /*3610*/  LOP3.LUT P3, RZ, R120, 0x1, RZ, 0xc0, !PT ;  /* 0x0000000178ff7812 */ /* 0x000fe4000786c0ff */
[C---:B------:R-:W-:Y:S01]  /*3620*/  SHF.R.U64 R120, R119.reuse, 0x3, RZ ;  /* 0x0000000377787819 */ /* 0x040fe200000012ff */
[----:B------:R2:W-:Y:S01]  /*3630*/  LDGSTS.E [R209+0x5800], [R28.64], P4 ;  /* 0x058000001cd17fae */ /* 0x0005e2000a121844 */
[C---:B-1----:R-:W-:Y:S02]  /*3640*/  SHF.R.U64 R4, R119.reuse, 0x1e, RZ ;  /* 0x0000001e77047819 */ /* 0x042fe400000012ff */
[----:B------:R-:W-:Y:S01]  /*3650*/  LOP3.LUT P4, RZ, R120, 0x1, RZ, 0xc0, !PT ;  /* 0x0000000178ff7812 */ /* 0x000fe2000788c0ff */
[----:B------:R1:W-:Y:S01]  /*3660*/  LDGSTS.E [R209+0x6000], [R36.64], P5 ;  /* 0x0600000024d17fae */ /* 0x0003e2000a921844 */
[C---:B------:R-:W-:Y:S02]  /*3670*/  SHF.R.U64 R5, R119.reuse, 0x1a, RZ ;  /* 0x0000001a77057819 */ /* 0x040fe400000012ff */
[----:B------:R-:W-:Y:S01]  /*3680*/  LOP3.LUT P5, RZ, R4, 0x1, RZ, 0xc0, !PT ;  /* 0x0000000104ff7812 */ /* 0x000fe200078ac0ff */
[----:B------:R1:W-:Y:S01]  /*3690*/  LDGSTS.E [R209+0x6800], [R44.64], P0 ;  /* 0x068000002cd17fae */ /* 0x0003e20008121844 */
[----:B------:R-:W-:-:S02]  /*36a0*/  SHF.R.U64 R4, R119, 0x16, RZ ;  /* 0x0000001677047819 */ /* 0x000fc400000012ff */
[----:B------:R-:W-:Y:S01]  /*36b0*/  LOP3.LUT P0, RZ, R5, 0x1, RZ, 0xc0, !PT ;  /* 0x0000000105ff7812 */ /* 0x000fe2000780c0ff */
[----:B------:R1:W-:Y:S01]  /*36c0*/  LDGSTS.E [R209+0x7000], [R52.64], P3 ;  /* 0x0700000034d17fae */ /* 0x0003e20009921844 */
[----:B------:R-:W-:Y:S02]  /*36d0*/  LOP3.LUT P3, RZ, R4, 0x1, RZ, 0xc0, !PT ;  /* 0x0000000104ff7812 */ /* 0x000fe4000786c0ff */
[C---:B------:R-:W-:Y:S01]  /*36e0*/  SHF.R.U64 R5, R119.reuse, 0x12, RZ ;  /* 0x0000001277057819 */ /* 0x040fe200000012ff */
[----:B------:R1:W-:Y:S01]  /*36f0*/  LDGSTS.E [R209+0x7800], [R60.64], P4 ;  /* 0x078000003cd17fae */ /* 0x0003e2000a121844 */
[----:B------:R-:W-:Y:S02]  /*3700*/  SHF.R.U64 R4, R119, 0xe, RZ ;  /* 0x0000000e77047819 */ /* 0x000fe400000012ff */
[----:B------:R-:W-:Y:S01]  /*3710*/  LOP3.LUT P4, RZ, R5, 0x1, RZ, 0xc0, !PT ;  /* 0x0000000105ff7812 */ /* 0x000fe2000788c0ff */
[----:B------:R1:W-:Y:S01]  /*3720*/  LDGSTS.E [R207+0x4200], [R6.64], P5 ;  /* 0x0420000006cf7fae */ /* 0x0003e2000a921844 */
[----:B------:R-:W-:-:S02]  /*3730*/  SHF.R.U64 R5, R119, 0xa, RZ ;  /* 0x0000000a77057819 */ /* 0x000fc400000012ff */
[----:B------:R-:W-:Y:S01]  /*3740*/  LOP3.LUT P5, RZ, R4, 0x1, RZ, 0xc0, !PT ;  /* 0x0000000104ff7812 */ /* 0x000fe200078ac0ff */
[----:B------:R1:W-:Y:S01]  /*3750*/  LDGSTS.E [R207+0x4a00], [R14.64], P0 ;  /* 0x04a000000ecf7fae */ /* 0x0003e20008121844 */
[----:B------:R-:W-:Y:S02]  /*3760*/  SHF.R.U64 R4, R119, 0x6, RZ ;  /* 0x0000000677047819 */ /* 0x000fe400000012ff */
[----:B------:R-:W-:Y:S01]  /*3770*/  LOP3.LUT P0, RZ, R5, 0x1, RZ, 0xc0, !PT ;  /* 0x0000000105ff7812 */ /* 0x000fe2000780c0ff */
[----:B------:R1:W-:Y:S01]  /*3780*/  LDGSTS.E [R207+0x5200], [R22.64], P3 ;  /* 0x0520000016cf7fae */ /* 0x0003e20009921844 */
[----:B------:R-:W-:Y:S02]  /*3790*/  LOP3.LUT P3, RZ, R4, 0x1, RZ, 0xc0, !PT ;  /* 0x0000000104ff7812 */ /* 0x000fe4000786c0ff */
[C---:B------:R-:W-:Y:S01]  /*37a0*/  SHF.R.U64 R5, R119.reuse, 0x2, RZ ;  /* 0x0000000277057819 */ /* 0x040fe200000012ff */
[----:B------:R1:W-:Y:S01]  /*37b0*/  LDGSTS.E [R207+0x5a00], [R30.64], P4 ;  /* 0x05a000001ecf7fae */ /* 0x0003e2000a121844 */
[----:B------:R-:W-:-:S02]  /*37c0*/  SHF.R.U64 R4, R119, 0x1d, RZ ;  /* 0x0000001d77047819 */ /* 0x000fc400000012ff */
[----:B------:R-:W-:Y:S01]  /*37d0*/  LOP3.LUT P4, RZ, R5, 0x1, RZ, 0xc0, !PT ;  /* 0x0000000105ff7812 */ /* 0x000fe2000788c0ff */
[----:B------:R1:W-:Y:S01]  /*37e0*/  LDGSTS.E [R207+0x6200], [R38.64], P5 ;  /* 0x0620000026cf7fae */ /* 0x0003e2000a921844 */
[C---:B------:R-:W-:Y:S02]  /*37f0*/  SHF.R.U64 R5, R119.reuse, 0x19, RZ ;  /* 0x0000001977057819 */ /* 0x040fe400000012ff */
[----:B------:R-:W-:Y:S01]  /*3800*/  LOP3.LUT P5, RZ, R4, 0x1, RZ, 0xc0, !PT ;  /* 0x0000000104ff7812 */ /* 0x000fe200078ac0ff */
[----:B------:R1:W-:Y:S01]  /*3810*/  LDGSTS.E [R207+0x6a00], [R46.64], P0 ;  /* 0x06a000002ecf7fae */ /* 0x0003e20008121844 */
[----:B------:R-:W-:Y:S02]  /*3820*/  SHF.R.U64 R4, R119, 0x15, RZ ;  /* 0x0000001577047819 */ /* 0x000fe400000012ff */
[----:B------:R-:W-:Y:S01]  /*3830*/  LOP3.LUT P0, RZ, R5, 0x1, RZ, 0xc0, !PT ;  /* 0x0000000105ff7812 */ /* 0x000fe2000780c0ff */
[----:B------:R1:W-:Y:S01]  /*3840*/  LDGSTS.E [R207+0x7200], [R54.64], P3 ;  /* 0x0720000036cf7fae */ /* 0x0003e20009921844 */
[----:B------:R-:W-:-:S02]  /*3850*/  LOP3.LUT P3, RZ, R4, 0x1, RZ, 0xc0, !PT ;  /* 0x0000000104ff7812 */ /* 0x000fc4000786c0ff */
[C---:B------:R-:W-:Y:S01]  /*3860*/  SHF.R.U64 R5, R119.reuse, 0x11, RZ ;  /* 0x0000001177057819 */ /* 0x040fe200000012ff */
[----:B------:R1:W-:Y:S01]  /*3870*/  LDGSTS.E [R207+0x7a00], [R62.64], P4 ;  /* 0x07a000003ecf7fae */ /* 0x0003e2000a121844 */
[----:B------:R-:W-:Y:S02]  /*3880*/  SHF.R.U64 R4, R119, 0xd, RZ ;  /* 0x0000000d77047819 */ /* 0x000fe400000012ff */
        /* <DEDUP_REMOVED lines=29> */
[----:B------:R-:W-:Y:S02]  /*3a60*/  ISETP.GT.AND P0, PT, R114, 0x3f, PT ;  /* 0x0000003f7200780c */ /* 0x000fe40003f04270 */
[----:B------:R-:W-:Y:S01]  /*3a70*/  SEL R4, RZ, 0x4, P6 ;  /* 0x00000004ff047807 */ /* 0x000fe20003000000 */
[----:B------:R1:W-:Y:S01]  /*3a80*/  LDGSTS.E [R203+0x5600], [R26.64], P3 ;  /* 0x056000001acb7fae */ /* 0x0003e20009921844 */
[----:B------:R-:W-:-:S02]  /*3a90*/  SHF.R.U64 R119, R119, 0x4, RZ ;  /* 0x0000000477777819 */ /* 0x000fc400000012ff */
[----:B------:R-:W-:Y:S01]  /*3aa0*/  LOP3.LUT P3, RZ, R5, 0x1, RZ, 0xc0, !PT ;  /* 0x0000000105ff7812 */ /* 0x000fe2000786c0ff */
[----:B------:R-:W-:Y:S01]  /*3ab0*/  IMAD.MOV.U32 R5, RZ, RZ, c[0x0][0x18c] ;  /* 0x00006300ff057624 */ /* 0x000fe200078e00ff */
[----:B------:R-:W-:Y:S01]  /*3ac0*/  SEL R4, R4, RZ, P0 ;  /* 0x000000ff04047207 */ /* 0x000fe20000000000 */
[----:B------:R1:W-:Y:S01]  /*3ad0*/  LDGSTS.E [R203+0x5e00], [R34.64], P4 ;  /* 0x05e0000022cb7fae */ /* 0x0003e2000a121844 */
[----:B------:R-:W-:Y:S01]  /*3ae0*/  LOP3.LUT P0, RZ, R119, 0x1, RZ, 0xc0, !PT ;  /* 0x0000000177ff7812 */ /* 0x000fe2000780c0ff */
[----:B------:R-:W-:Y:S01]  /*3af0*/  IMAD.SHL.U32 R5, R5, 0x20, RZ ;  /* 0x0000002005057824 */ /* 0x000fe200078e00ff */
[----:B------:R-:W-:Y:S01]  /*3b00*/  ISETP.NE.U32.AND P6, PT, R4, RZ, PT ;  /* 0x000000ff0400720c */ /* 0x000fe20003fc5070 */
[----:B------:R1:W-:Y:S02]  /*3b10*/  LDGSTS.E [R203+0x6600], [R42.64], P5 ;  /* 0x066000002acb7fae */ /* 0x0003e4000a921844 */
[----:B------:R-:W-:-:S04]  /*3b20*/  IMAD.WIDE R100, R5, 0x4, R100 ;  /* 0x0000000405647825 */ /* 0x000fc800078e0264 */
[----:B------:R1:W-:Y:S01]  /*3b30*/  LDGSTS.E [R203+0x6e00], [R50.64], P3 ;  /* 0x06e0000032cb7fae */ /* 0x0003e20009921844 */
[----:B--2---:R-:W-:-:S03]  /*3b40*/  IMAD.WIDE R98, R5, 0x4, R98 ;  /* 0x0000000405627825 */ /* 0x004fc600078e0262 */
[----:B------:R1:W-:Y:S01]  /*3b50*/  LDGSTS.E [R203+0x7600], [R58.64], P0 ;  /* 0x076000003acb7fae */ /* 0x0003e20008121844 */
[----:B---3--:R-:W-:-:S03]  /*3b60*/  IMAD.WIDE R70, R5, 0x4, R70 ;  /* 0x0000000405467825 */ /* 0x008fc600078e0246 */
[----:B------:R1:W-:Y:S01]  /*3b70*/  LDGSTS.E [R203+0x7e00], [R66.64], !P2 ;  /* 0x07e0000042cb7fae */ /* 0x0003e2000d121844 */
[----:B----4-:R-:W-:-:S03]  /*3b80*/  IMAD.WIDE R96, R5, 0x4, R96 ;  /* 0x0000000405607825 */ /* 0x010fc600078e0260 */
[----:B------:R-:W0:Y:S01]  /*3b90*/  LDGDEPBAR ;  /* 0x00000000000079af */ /* 0x000e220000000000 */
[----:B-----5:R-:W-:-:S03]  /*3ba0*/  IMAD.WIDE R94, R5, 0x4, R94 ;  /* 0x00000004055e7825 */ /* 0x020fc600078e025e */
[----:B------:R1:W-:Y:S01]  /*3bb0*/  LDGSTS.E [R201+0xa000], [R100.64], P6 ;  /* 0x0a00000064c97fae */ /* 0x0003e2000b121844 */
[----:B------:R-:W-:-:S03]  /*3bc0*/  IMAD.WIDE R92, R5, 0x4, R92 ;  /* 0x00000004055c7825 */ /* 0x000fc600078e025c */
        /* <DEDUP_REMOVED lines=20> */
[----:B------:R1:W-:Y:S04]  /*3d10*/  LDGSTS.E [R199+0xae00], [R80.64], P6 ;  /* 0x0ae0000050c77fae */ /* 0x0003e8000b121844 */
[----:B------:R1:W-:Y:S04]  /*3d20*/  LDGSTS.E [R199+0xb200], [R78.64], P6 ;  /* 0x0b2000004ec77fae */ /* 0x0003e8000b121844 */
[----:B------:R1:W-:Y:S04]  /*3d30*/  LDGSTS.E [R199+0xb600], [R76.64], P6 ;  /* 0x0b6000004cc77fae */ /* 0x0003e8000b121844 */
[----:B------:R1:W-:Y:S04]  /*3d40*/  LDGSTS.E [R199+0xba00], [R74.64], P6 ;  /* 0x0ba000004ac77fae */ /* 0x0003e8000b121844 */
[----:B------:R1:W-:Y:S04]  /*3d50*/  LDGSTS.E [R199+0xbe00], [R72.64], P6 ;  /* 0x0be0000048c77fae */ /* 0x0003e8000b121844 */
[----:B------:R-:W0:Y:S01]  /*3d60*/  LDGDEPBAR ;  /* 0x00000000000079af */ /* 0x000e220000000000 */
[----:B------:R-:W-:Y:S05]  /*3d70*/  @P1 BRA `(.L_x_0) ;  /* 0x0000022000001947 */ /* 0x000fea0003800000 */
[----:B------:R-:W-:Y:S01]  /*3d80*/  IMAD.SHL.U32 R196, R191, 0x20, RZ ;  /* 0x00000020bfc47824 */ /* 0x000fe200078e00ff */
[----:B-1----:R-:W-:Y:S01]  /*3d90*/  CS2R R96, SRZ ;  /* 0x0000000000607805 */ /* 0x002fe2000001ff00 */
[----:B------:R-:W-:Y:S01]  /*3da0*/  CS2R R98, SRZ ;  /* 0x0000000000627805 */ /* 0x000fe2000001ff00 */
        /* <DEDUP_REMOVED lines=30> */
[----:B------:R-:W-:Y:S05]  /*3f90*/  BRA `(.L_x_1) ;  /* 0x00002ab000007947 */ /* 0x000fea0003800000 */
.L_x_0:
[----:B------:R-:W-:Y:S01]  /*3fa0*/  IMAD.SHL.U32 R190, R5, 0x8, RZ ;  /* 0x0000000805be7824 */ /* 0x000fe200078e00ff */
[----:B------:R-:W-:Y:S01]  /*3fb0*/  SHF.R.S32.HI R4, RZ, 0x1f, R3 ;  /* 0x0000001fff047819 */ /* 0x000fe20000011403 */
[C---:B------:R-:W-:Y:S01]  /*3fc0*/  IMAD.SHL.U32 R29, R191.reuse, 0x2, RZ ;  /* 0x00000002bf1d7824 */ /* 0x040fe200078e00ff */
[----:B-1----:R-:W-:Y:S01]  /*3fd0*/  SHF.R.S32.HI R10, RZ, 0x1f, R5 ;  /* 0x0000001fff0a7819 */ /* 0x002fe20000011405 */
[----:B------:R-:W-:Y:S01]  /*3fe0*/  IMAD.SHL.U32 R196, R191, 0x20, RZ ;  /* 0x00000020bfc47824 */ /* 0x000fe200078e00ff */
[----:B------:R-:W-:Y:S01]  /*3ff0*/  SHF.L.U64.HI R189, R3, 0x2, R4 ;  /* 0x0000000203bd7819 */ /* 0x000fe20000010204 */
[----:B------:R-:W-:Y:S01]  /*4000*/  IMAD.MOV.U32 R195, RZ, RZ, RZ ;  /* 0x000000ffffc37224 */ /* 0x000fe200078e00ff */
[----:B------:R-:W-:Y:S01]  /*4010*/  SHF.R.S32.HI R9, RZ, 0x1f, R118 ;  /* 0x0000001fff097819 */ /* 0x000fe20000011476 */
[----:B------:R-:W-:Y:S01]  /*4020*/  IMAD.MOV.U32 R194, RZ, RZ, 0x1 ;  /* 0x00000001ffc27424 */ /* 0x000fe200078e00ff */
[----:B------:R-:W-:Y:S01]  /*4030*/  SHF.R.S32.HI R6, RZ, 0x1f, R117 ;  /* 0x0000001fff067819 */ /* 0x000fe20000011475 */
[----:B------:R-:W-:Y:S01]  /*4040*/  IMAD.MOV.U32 R193, RZ, RZ, -0x1 ;  /* 0xffffffffffc17424 */ /* 0x000fe200078e00ff */
[----:B------:R-:W-:Y:S01]  /*4050*/  SHF.L.U64.HI R11, R5, 0x3, R10 ;  /* 0x00000003050b7819 */ /* 0x000fe2000001020a */
[----:B------:R-:W-:Y:S01]  /*4060*/  CS2R R96, SRZ ;  /* 0x0000000000607805 */ /* 0x000fe2000001ff00 */
[CC--:B------:R-:W-:Y:S01]  /*4070*/  LEA R160, P0, R118.reuse, R190.reuse, 0x2 ;  /* 0x000000be76a07211 */ /* 0x0c0fe200078010ff */
[----:B------:R-:W-:Y:S01]  /*4080*/  CS2R R98, SRZ ;  /* 0x0000000000627805 */ /* 0x000fe2000001ff00 */
[----:B------:R-:W-:Y:S01]  /*4090*/  SHF.R.S32.HI R4, RZ, 0x1f, R157 ;  /* 0x0000001fff047819 */ /* 0x000fe2000001149d */
[----:B------:R-:W-:Y:S01]  /*40a0*/  CS2R R100, SRZ ;  /* 0x0000000000647805 */ /* 0x000fe2000001ff00 */
[----:B------:R-:W-:Y:S01]  /*40b0*/  SHF.L.U64.HI R3, R117, 0x2, R6 ;  /* 0x0000000275037819 */ /* 0x000fe20000010206 */
[----:B------:R-:W-:Y:S01]  /*40c0*/  CS2R R120, SRZ ;  /* 0x0000000000787805 */ /* 0x000fe2000001ff00 */
[-C--:B------:R-:W-:Y:S01]  /*40d0*/  LEA.HI.X R158, R118, R11.reuse, R9, 0x2, P0 ;  /* 0x0000000b769e7211 */ /* 0x080fe200000f1409 */
[----:B------:R-:W-:Y:S01]  /*40e0*/  CS2R R122, SRZ ;  /* 0x00000000007a7805 */ /* 0x000fe2000001ff00 */
[----:B------:R-:W-:Y:S01]  /*40f0*/  SHF.L.U64.HI R157, R157, 0x2, R4 ;  /* 0x000000029d9d7819 */ /* 0x000fe20000010204 */
[----:B------:R-:W-:Y:S01]  /*4100*/  CS2R R118, SRZ ;  /* 0x0000000000767805 */ /* 0x000fe2000001ff00 */
[----:B------:R-:W-:Y:S01]  /*4110*/  SHF.R.S32.HI R6, RZ, 0x1f, R115 ;  /* 0x0000001fff067819 */ /* 0x000fe20000011473 */
[----:B------:R-:W-:Y:S01]  /*4120*/  CS2R R124, SRZ ;  /* 0x00000000007c7805 */ /* 0x000fe2000001ff00 */
[----:B------:R-:W-:Y:S01]  /*4130*/  SHF.R.S32.HI R161, RZ, 0x1f, R116 ;  /* 0x0000001fffa17819 */ /* 0x000fe20000011474 */
[----:B------:R-:W-:Y:S01]  /*4140*/  CS2R R126, SRZ ;  /* 0x00000000007e7805 */ /* 0x000fe2000001ff00 */
[-C--:B------:R-:W-:Y:S01]  /*4150*/  LEA R162, P0, R115, R190.reuse, 0x2 ;  /* 0x000000be73a27211 */ /* 0x080fe200078010ff */
[----:B------:R-:W-:Y:S01]  /*4160*/  CS2R R128, SRZ ;  /* 0x0000000000807805 */ /* 0x000fe2000001ff00 */
[-C--:B------:R-:W-:Y:S01]  /*4170*/  LEA R164, P1, R116, R190.reuse, 0x2 ;  /* 0x000000be74a47211 */ /* 0x080fe200078210ff */
        /* <DEDUP_REMOVED lines=9> */
[-C--:B------:R-:W-:Y:S01]  /*4210*/  LEA.HI.X R159, R115, R11.reuse, R6, 0x2, P0 ;  /* 0x0000000b739f7211 */ /* 0x080fe200000f1406 */
[----:B------:R-:W-:Y:S01]  /*4220*/  CS2R R44, SRZ ;  /* 0x00000000002c7805 */ /* 0x000fe2000001ff00 */
[-C--:B------:R-:W-:Y:S01]  /*4230*/  LEA.HI.X R161, R116, R11.reuse, R161, 0x2, P1 ;  /* 0x0000000b74a17211 */ /* 0x080fe200008f14a1 */
[----:B------:R-:W-:Y:S01]  /*4240*/  CS2R R46, SRZ ;  /* 0x00000000002e7805 */ /* 0x000fe2000001ff00 */
[-C--:B------:R-:W-:Y:S01]  /*4250*/  LEA.HI.X R163, R112, R11.reuse, R163, 0x2, P2 ;  /* 0x0000000b70a37211 */ /* 0x080fe200010f14a3 */
[----:B------:R-:W-:Y:S01]  /*4260*/  CS2R R116, SRZ ;  /* 0x0000000000747805 */ /* 0x000fe2000001ff00 */
[-C--:B------:R-:W-:Y:S01]  /*4270*/  LEA.HI.X R165, R113, R11.reuse, R4, 0x2, P3 ;  /* 0x0000000b71a57211 */ /* 0x080fe200018f1404 */
[----:B------:R-:W-:Y:S01]  /*4280*/  CS2R R48, SRZ ;  /* 0x0000000000307805 */ /* 0x000fe2000001ff00 */
[----:B------:R-:W-:Y:S01]  /*4290*/  SHF.R.S32.HI R167, RZ, 0x1f, R110 ;  /* 0x0000001fffa77819 */ /* 0x000fe2000001146e */
[----:B------:R-:W-:Y:S01]  /*42a0*/  CS2R R112, SRZ ;  /* 0x0000000000707805 */ /* 0x000fe2000001ff00 */
[----:B------:R-:W-:Y:S01]  /*42b0*/  SHF.R.S32.HI R6, RZ, 0x1f, R111 ;  /* 0x0000001fff067819 */ /* 0x000fe2000001146f */
[----:B------:R-:W-:Y:S01]  /*42c0*/  CS2R R50, SRZ ;  /* 0x0000000000327805 */ /* 0x000fe2000001ff00 */
[CC--:B------:R-:W-:Y:S01]  /*42d0*/  LEA R170, P0, R110.reuse, R190.reuse, 0x2 ;  /* 0x000000be6eaa7211 */ /* 0x0c0fe200078010ff */
[----:B------:R-:W-:Y:S01]  /*42e0*/  CS2R R52, SRZ ;  /* 0x0000000000347805 */ /* 0x000fe2000001ff00 */
[-C--:B------:R-:W-:Y:S01]  /*42f0*/  LEA R172, P1, R111, R190.reuse, 0x2 ;  /* 0x000000be6fac7211 */ /* 0x080fe200078210ff */
[----:B------:R-:W-:Y:S01]  /*4300*/  CS2R R54, SRZ ;  /* 0x0000000000367805 */ /* 0x000fe2000001ff00 */
[----:B------:R-:W-:Y:S01]  /*4310*/  SHF.R.S32.HI R4, RZ, 0x1f, R109 ;  /* 0x0000001fff047819 */ /* 0x000fe2000001146d */
[----:B------:R-:W-:Y:S01]  /*4320*/  CS2R R56, SRZ ;  /* 0x0000000000387805 */ /* 0x000fe2000001ff00 */
[-C--:B------:R-:W-:Y:S01]  /*4330*/  LEA R174, P2, R109, R190.reuse, 0x2 ;  /* 0x000000be6dae7211 */ /* 0x080fe200078410ff */
[----:B------:R-:W-:Y:S01]  /*4340*/  CS2R R58, SRZ ;  /* 0x00000000003a7805 */ /* 0x000fe2000001ff00 */
[-C--:B------:R-:W-:Y:S01]  /*4350*/  LEA.HI.X R167, R110, R11.reuse, R167, 0x2, P0 ;  /* 0x0000000b6ea77211 */ /* 0x080fe200000f14a7 */
[----:B------:R-:W-:Y:S01]  /*4360*/  CS2R R60, SRZ ;  /* 0x00000000003c7805 */ /* 0x000fe2000001ff00 */
[----:B------:R-:W-:Y:S01]  /*4370*/  LEA.HI.X R169, R111, R11, R6, 0x2, P1 ;  /* 0x0000000b6fa97211 */ /* 0x000fe200008f1406 */
[----:B------:R-:W-:Y:S01]  /*4380*/  CS2R R62, SRZ ;  /* 0x00000000003e7805 */ /* 0x000fe2000001ff00 */
[----:B------:R-:W-:Y:S01]  /*4390*/  SHF.R.S32.HI R173, RZ, 0x1f, R108 ;  /* 0x0000001fffad7819 */ /* 0x000fe2000001146c */
[----:B------:R-:W-:Y:S01]  /*43a0*/  CS2R R110, SRZ ;  /* 0x00000000006e7805 */ /* 0x000fe2000001ff00 */
[----:B------:R-:W-:-:S02]  /*43b0*/  LEA R176, P3, R108, R190, 0x2 ;  /* 0x000000be6cb07211 */ /* 0x000fc400078610ff */
[----:B------:R-:W-:Y:S02]  /*43c0*/  LEA.HI.X R171, R109, R11, R4, 0x2, P2 ;  /* 0x0000000b6dab7211 */ /* 0x000fe400010f1404 */
[----:B------:R-:W-:Y:S02]  /*43d0*/  SHF.R.S32.HI R6, RZ, 0x1f, R107 ;  /* 0x0000001fff067819 */ /* 0x000fe4000001146b */
[----:B------:R-:W-:Y:S02]  /*43e0*/  SHF.R.S32.HI R177, RZ, 0x1f, R106 ;  /* 0x0000001fffb17819 */ /* 0x000fe4000001146a */
[-C--:B------:R-:W-:Y:S02]  /*43f0*/  LEA R178, P0, R107, R190.reuse, 0x2 ;  /* 0x000000be6bb27211 */ /* 0x080fe400078010ff */
[----:B------:R-:W-:Y:S02]  /*4400*/  LEA R180, P1, R106, R190, 0x2 ;  /* 0x000000be6ab47211 */ /* 0x000fe400078210ff */
[----:B------:R-:W-:-:S02]  /*4410*/  SHF.R.S32.HI R4, RZ, 0x1f, R105 ;  /* 0x0000001fff047819 */ /* 0x000fc40000011469 */
[-C--:B------:R-:W-:Y:S02]  /*4420*/  LEA R182, P2, R105, R190.reuse, 0x2 ;  /* 0x000000be69b67211 */ /* 0x080fe400078410ff */
[-C--:B------:R-:W-:Y:S02]  /*4430*/  LEA.HI.X R173, R108, R11.reuse, R173, 0x2, P3 ;  /* 0x0000000b6cad7211 */ /* 0x080fe400018f14ad */
[-C--:B------:R-:W-:Y:S01]  /*4440*/  LEA.HI.X R175, R107, R11.reuse, R6, 0x2, P0 ;  /* 0x0000000b6baf7211 */ /* 0x080fe200000f1406 */
[----:B------:R-:W-:Y:S01]  /*4450*/  CS2R R108, SRZ ;  /* 0x00000000006c7805 */ /* 0x000fe2000001ff00 */
[-C--:B------:R-:W-:Y:S02]  /*4460*/  LEA.HI.X R177, R106, R11.reuse, R177, 0x2, P1 ;  /* 0x0000000b6ab17211 */ /* 0x080fe400008f14b1 */
[----:B------:R-:W-:Y:S01]  /*4470*/  LEA R184, P3, R104, R190, 0x2 ;  /* 0x000000be68b87211 */ /* 0x000fe200078610ff */
[----:B------:R-:W-:Y:S01]  /*4480*/  CS2R R106, SRZ ;  /* 0x00000000006a7805 */ /* 0x000fe2000001ff00 */
[----:B------:R-:W-:-:S02]  /*4490*/  LEA.HI.X R179, R105, R11, R4, 0x2, P2 ;  /* 0x0000000b69b37211 */ /* 0x000fc400010f1404 */
[-C--:B------:R-:W-:Y:S02]  /*44a0*/  LEA R186, P0, R103, R190.reuse, 0x2 ;  /* 0x000000be67ba7211 */ /* 0x080fe400078010ff */
[----:B------:R-:W-:Y:S02]  /*44b0*/  LEA R188, P1, R102, R190, 0x2 ;  /* 0x000000be66bc7211 */ /* 0x000fe400078210ff */
[----:B------:R-:W-:Y:S02]  /*44c0*/  SHF.R.S32.HI R7, RZ, 0x1f, R114 ;  /* 0x0000001fff077819 */ /* 0x000fe40000011472 */
[----:B------:R-:W-:Y:S02]  /*44d0*/  SHF.R.S32.HI R181, RZ, 0x1f, R104 ;  /* 0x0000001fffb57819 */ /* 0x000fe40000011468 */
[----:B------:R-:W-:Y:S02]  /*44e0*/  SHF.R.S32.HI R185, RZ, 0x1f, R102 ;  /* 0x0000001fffb97819 */ /* 0x000fe40000011466 */
[----:B------:R-:W-:-:S02]  /*44f0*/  SHF.R.S32.HI R6, RZ, 0x1f, R69 ;  /* 0x0000001fff067819 */ /* 0x000fc40000011445 */
[----:B------:R-:W-:Y:S02]  /*4500*/  LEA R190, P2, R69, R190, 0x2 ;  /* 0x000000be45be7211 */ /* 0x000fe400078410ff */
[----:B------:R-:W-:Y:S02]  /*4510*/  LOP3.LUT R4, R191, 0x7, RZ, 0xc0, !PT ;  /* 0x00000007bf047812 */ /* 0x000fe400078ec0ff */
[----:B------:R-:W-:Y:S02]  /*4520*/  LEA.HI R208, R7, R114, RZ, 0x5 ;  /* 0x0000007207d07211 */ /* 0x000fe400078f28ff */
[-C--:B------:R-:W-:Y:S01]  /*4530*/  LEA.HI.X R181, R104, R11.reuse, R181, 0x2, P3 ;  /* 0x0000000b68b57211 */ /* 0x080fe200018f14b5 */
[----:B------:R-:W-:Y:S01]  /*4540*/  IMAD R4, R4, 0x90, RZ ;  /* 0x0000009004047824 */ /* 0x000fe200078e02ff */
[-C--:B------:R-:W-:Y:S01]  /*4550*/  LEA.HI.X R185, R102, R11.reuse, R185, 0x2, P1 ;  /* 0x0000000b66b97211 */ /* 0x080fe200008f14b9 */
[----:B------:R-:W-:Y:S01]  /*4560*/  CS2R R114, SRZ ;  /* 0x0000000000727805 */ /* 0x000fe2000001ff00 */
[----:B------:R-:W-:Y:S01]  /*4570*/  LEA.HI.X R69, R69, R11, R6, 0x2, P2 ;  /* 0x0000000b45457211 */ /* 0x000fe200010f1406 */
[----:B------:R-:W-:Y:S01]  /*4580*/  CS2R R104, SRZ ;  /* 0x0000000000687805 */ /* 0x000fe2000001ff00 */
[----:B------:R-:W-:-:S02]  /*4590*/  SHF.R.S32.HI R8, RZ, 0x1f, R103 ;  /* 0x0000001fff087819 */ /* 0x000fc40000011467 */
[----:B------:R-:W-:Y:S02]  /*45a0*/  LOP3.LUT R7, R191, 0x3, RZ, 0xc0, !PT ;  /* 0x00000003bf077812 */ /* 0x000fe400078ec0ff */
[----:B------:R-:W-:Y:S02]  /*45b0*/  IADD3 R160, P3, R160, c[0x0][0x168], RZ ;  /* 0x00005a00a0a07a10 */ /* 0x000fe40007f7e0ff */
[----:B------:R-:W-:Y:S01]  /*45c0*/  IADD3 R164, P1, R164, c[0x0][0x168], RZ ;  /* 0x00005a00a4a47a10 */ /* 0x000fe20007f3e0ff */
[----:B------:R-:W-:Y:S01]  /*45d0*/  IMAD R204, R7, 0x220, RZ ;  /* 0x0000022007cc7824 */ /* 0x000fe200078e02ff */
[----:B------:R-:W-:Y:S02]  /*45e0*/  IADD3 R166, P2, R166, c[0x0][0x168], RZ ;  /* 0x00005a00a6a67a10 */ /* 0x000fe40007f5e0ff */
[----:B------:R-:W-:Y:S02]  /*45f0*/  IADD3 R168, P4, R168, c[0x0][0x168], RZ ;  /* 0x00005a00a8a87a10 */ /* 0x000fe40007f9e0ff */
[----:B------:R-:W-:-:S02]  /*4600*/  IADD3 R170, P5, R170, c[0x0][0x168], RZ ;  /* 0x00005a00aaaa7a10 */ /* 0x000fc40007fbe0ff */
[----:B------:R-:W-:Y:S02]  /*4610*/  LEA.HI.X R183, R103, R11, R8, 0x2, P0 ;  /* 0x0000000b67b77211 */ /* 0x000fe400000f1408 */
[----:B------:R-:W-:Y:S01]  /*4620*/  IADD3.X R158, R158, c[0x0][0x16c], RZ, P3, !PT ;  /* 0x00005b009e9e7a10 */ /* 0x000fe20001ffe4ff */
[----:B------:R-:W-:Y:S01]  /*4630*/  CS2R R102, SRZ ;  /* 0x0000000000667805 */ /* 0x000fe2000001ff00 */
[----:B------:R-:W-:Y:S02]  /*4640*/  IADD3.X R161, R161, c[0x0][0x16c], RZ, P1, !PT ;  /* 0x00005b00a1a17a10 */ /* 0x000fe40000ffe4ff */
[----:B------:R-:W-:Y:S02]  /*4650*/  IADD3.X R163, R163, c[0x0][0x16c], RZ, P2, !PT ;  /* 0x00005b00a3a37a10 */ /* 0x000fe400017fe4ff */
[----:B------:R-:W-:Y:S02]  /*4660*/  IADD3.X R165, R165, c[0x0][0x16c], RZ, P4, !PT ;  /* 0x00005b00a5a57a10 */ /* 0x000fe400027fe4ff */
[----:B------:R-:W-:-:S02]  /*4670*/  IADD3.X R167, R167, c[0x0][0x16c], RZ, P5, !PT ;  /* 0x00005b00a7a77a10 */ /* 0x000fc40002ffe4ff */
[----:B------:R-:W-:Y:S02]  /*4680*/  LEA R68, P0, R211, R68, 0x3 ;  /* 0x00000044d3447211 */ /* 0x000fe400078018ff */
[----:B------:R-:W-:Y:S02]  /*4690*/  SHF.R.S32.HI R6, RZ, 0x1f, R211 ;  /* 0x0000001fff067819 */ /* 0x000fe400000114d3 */
[----:B------:R-:W-:Y:S02]  /*46a0*/  IADD3 R172, P3, R172, c[0x0][0x168], RZ ;  /* 0x00005a00acac7a10 */ /* 0x000fe40007f7e0ff */
[----:B------:R-:W-:Y:S02]  /*46b0*/  IADD3 R174, P1, R174, c[0x0][0x168], RZ ;  /* 0x00005a00aeae7a10 */ /* 0x000fe40007f3e0ff */
[----:B------:R-:W-:Y:S02]  /*46c0*/  IADD3 R176, P2, R176, c[0x0][0x168], RZ ;  /* 0x00005a00b0b07a10 */ /* 0x000fe40007f5e0ff */
[----:B------:R-:W-:-:S02]  /*46d0*/  IADD3 R178, P4, R178, c[0x0][0x168], RZ ;  /* 0x00005a00b2b27a10 */ /* 0x000fc40007f9e0ff */
[----:B------:R-:W-:Y:S02]  /*46e0*/  IADD3 R180, P5, R180, c[0x0][0x168], RZ ;  /* 0x00005a00b4b47a10 */ /* 0x000fe40007fbe0ff */
[----:B------:R-:W-:Y:S02]  /*46f0*/  LOP3.LUT R29, R4, 0x30, R29, 0x78, !PT ;  /* 0x00000030041d7812 */ /* 0x000fe400078e781d */
[C---:B------:R-:W-:Y:S01]  /*4700*/  SHF.L.U64.HI R4, R5.reuse, 0x2, R10 ;  /* 0x0000000205047819 */ /* 0x040fe2000001020a */
[----:B------:R-:W-:Y:S01]  /*4710*/  IMAD.SHL.U32 R5, R5, 0x4, RZ ;  /* 0x0000000405057824 */ /* 0x000fe200078e00ff */
[----:B------:R-:W-:Y:S02]  /*4720*/  SHF.R.S32.HI R26, RZ, 0x1f, R251 ;  /* 0x0000001fff1a7819 */ /* 0x000fe400000114fb */
[----:B------:R-:W-:Y:S02]  /*4730*/  LEA.HI.X R189, R211, R189, R6, 0x3, P0 ;  /* 0x000000bdd3bd7211 */ /* 0x000fe400000f1c06 */
[----:B------:R-:W-:-:S02]  /*4740*/  IADD3.X R169, R169, c[0x0][0x16c], RZ, P3, !PT ;  /* 0x00005b00a9a97a10 */ /* 0x000fc40001ffe4ff */
[----:B------:R-:W-:Y:S02]  /*4750*/  IADD3.X R171, R171, c[0x0][0x16c], RZ, P1, !PT ;  /* 0x00005b00abab7a10 */ /* 0x000fe40000ffe4ff */
[----:B------:R-:W-:Y:S02]  /*4760*/  IADD3.X R173, R173, c[0x0][0x16c], RZ, P2, !PT ;  /* 0x00005b00adad7a10 */ /* 0x000fe400017fe4ff */
[----:B------:R-:W-:Y:S02]  /*4770*/  IADD3.X R175, R175, c[0x0][0x16c], RZ, P4, !PT ;  /* 0x00005b00afaf7a10 */ /* 0x000fe400027fe4ff */
[----:B------:R-:W-:Y:S02]  /*4780*/  IADD3.X R177, R177, c[0x0][0x16c], RZ, P5, !PT ;  /* 0x00005b00b1b17a10 */ /* 0x000fe40002ffe4ff */
[----:B------:R-:W-:Y:S02]  /*4790*/  SHF.R.S32.HI R64, RZ, 0x1f, R215 ;  /* 0x0000001fff407819 */ /* 0x000fe400000114d7 */
[----:B------:R-:W-:-:S02]  /*47a0*/  SHF.R.S32.HI R8, RZ, 0x1f, R217 ;  /* 0x0000001fff087819 */ /* 0x000fc400000114d9 */
[----:B------:R-:W-:Y:S02]  /*47b0*/  SHF.R.S32.HI R42, RZ, 0x1f, R219 ;  /* 0x0000001fff2a7819 */ /* 0x000fe400000114db */
[----:B------:R-:W-:Y:S02]  /*47c0*/  SHF.R.S32.HI R10, RZ, 0x1f, R221 ;  /* 0x0000001fff0a7819 */ /* 0x000fe400000114dd */
[----:B------:R-:W-:Y:S02]  /*47d0*/  SHF.R.S32.HI R40, RZ, 0x1f, R223 ;  /* 0x0000001fff287819 */ /* 0x000fe400000114df */
[----:B------:R-:W-:Y:S02]  /*47e0*/  SHF.R.S32.HI R12, RZ, 0x1f, R225 ;  /* 0x0000001fff0c7819 */ /* 0x000fe400000114e1 */
        /* <DEDUP_REMOVED lines=23> */
[----:B------:R-:W-:Y:S02]  /*4960*/  IADD3 R192, P0, R68, c[0x0][0x160], RZ ;  /* 0x0000580044c07a10 */ /* 0x000fe40007f1e0ff */
[----:B------:R-:W-:Y:S02]  /*4970*/  SHF.R.S32.HI R208, RZ, 0x5, R208 ;  /* 0x00000005ffd07819 */ /* 0x000fe400000114d0 */
[----:B------:R-:W-:-:S02]  /*4980*/  IADD3 R162, P6, R162, c[0x0][0x168], RZ ;  /* 0x00005a00a2a27a10 */ /* 0x000fc40007fde0ff */
[----:B------:R-:W-:Y:S02]  /*4990*/  IADD3 R182, P3, R182, c[0x0][0x168], RZ ;  /* 0x00005a00b6b67a10 */ /* 0x000fe40007f7e0ff */
[----:B------:R-:W-:Y:S02]  /*49a0*/  IADD3 R184, P1, R184, c[0x0][0x168], RZ ;  /* 0x00005a00b8b87a10 */ /* 0x000fe40007f3e0ff */
[----:B------:R-:W-:Y:S02]  /*49b0*/  IADD3 R186, P2, R186, c[0x0][0x168], RZ ;  /* 0x00005a00baba7a10 */ /* 0x000fe40007f5e0ff */
[----:B------:R-:W-:Y:S02]  /*49c0*/  IADD3 R188, P4, R188, c[0x0][0x168], RZ ;  /* 0x00005a00bcbc7a10 */ /* 0x000fe40007f9e0ff */
[----:B------:R-:W-:Y:S02]  /*49d0*/  IADD3 R190, P5, R190, c[0x0][0x168], RZ ;  /* 0x00005a00bebe7a10 */ /* 0x000fe40007fbe0ff */
[----:B------:R-:W-:-:S02]  /*49e0*/  LOP3.LUT R204, R204, 0x5c, R191, 0x78, !PT ;  /* 0x0000005ccccc7812 */ /* 0x000fc400078e78bf */
[----:B------:R-:W-:Y:S02]  /*49f0*/  LOP3.LUT R200, R29, 0x400, R196, 0xf8, !PT ;  /* 0x000004001dc87812 */ /* 0x000fe400078ef8c4 */
[----:B------:R-:W-:Y:S02]  /*4a00*/  SHF.L.U64.HI R25, R251, 0x2, R26 ;  /* 0x00000002fb197819 */ /* 0x000fe4000001021a */
[----:B------:R-:W-:Y:S02]  /*4a10*/  SHF.L.U64.HI R6, R211, 0x2, R6 ;  /* 0x00000002d3067819 */ /* 0x000fe40000010206 */
[----:B------:R-:W-:Y:S02]  /*4a20*/  SHF.L.U64.HI R7, R215, 0x2, R64 ;  /* 0x00000002d7077819 */ /* 0x000fe40000010240 */
[----:B------:R-:W-:Y:S02]  /*4a30*/  SHF.L.U64.HI R8, R217, 0x2, R8 ;  /* 0x00000002d9087819 */ /* 0x000fe40000010208 */
[----:B------:R-:W-:-:S02]  /*4a40*/  SHF.L.U64.HI R9, R219, 0x2, R42 ;  /* 0x00000002db097819 */ /* 0x000fc4000001022a */
[----:B------:R-:W-:Y:S02]  /*4a50*/  SHF.L.U64.HI R10, R221, 0x2, R10 ;  /* 0x00000002dd0a7819 */ /* 0x000fe4000001020a */
        /* <DEDUP_REMOVED lines=25> */
[----:B------:R-:W-:Y:S02]  /*4bf0*/  IADD3.X R159, R159, c[0x0][0x16c], RZ, P6, !PT ;  /* 0x00005b009f9f7a10 */ /* 0x000fe400037fe4ff */
[----:B------:R-:W-:Y:S02]  /*4c00*/  IADD3.X R179, R179, c[0x0][0x16c], RZ, P3, !PT ;  /* 0x00005b00b3b37a10 */ /* 0x000fe40001ffe4ff */
[----:B------:R-:W-:Y:S02]  /*4c10*/  IADD3.X R181, R181, c[0x0][0x16c], RZ, P1, !PT ;  /* 0x00005b00b5b57a10 */ /* 0x000fe40000ffe4ff */
[----:B------:R-:W-:-:S02]  /*4c20*/  IADD3.X R183, R183, c[0x0][0x16c], RZ, P2, !PT ;  /* 0x00005b00b7b77a10 */ /* 0x000fc400017fe4ff */
[----:B------:R-:W-:Y:S02]  /*4c30*/  IADD3.X R185, R185, c[0x0][0x16c], RZ, P4, !PT ;  /* 0x00005b00b9b97a10 */ /* 0x000fe400027fe4ff */
[----:B------:R-:W-:Y:S02]  /*4c40*/  IADD3.X R187, R69, c[0x0][0x16c], RZ, P5, !PT ;  /* 0x00005b0045bb7a10 */ /* 0x000fe40002ffe4ff */
[----:B------:R-:W-:Y:S02]  /*4c50*/  IADD3.X R189, R189, c[0x0][0x164], RZ, P0, !PT ;  /* 0x00005900bdbd7a10 */ /* 0x000fe400007fe4ff */
[----:B------:R-:W-:Y:S02]  /*4c60*/  IADD3 R206, R208, -0x2, RZ ;  /* 0xfffffffed0ce7810 */ /* 0x000fe40007ffe0ff */
[----:B------:R-:W-:Y:S02]  /*4c70*/  LOP3.LUT R202, R204, 0x20, RZ, 0x3c, !PT ;  /* 0x00000020ccca7812 */ /* 0x000fe400078e3cff */
[----:B------:R-:W-:-:S02]  /*4c80*/  LOP3.LUT R198, R200, 0x40, RZ, 0x3c, !PT ;  /* 0x00000040c8c67812 */ /* 0x000fc400078e3cff */
.L_x_2:
[----:B------:R-:W-:-:S04]  /*4c90*/  DEPBAR.LE SB0, 0x2 ;  /* 0x000080800000791a */ /* 0x000fc80000000000 */
[----:B------:R-:W-:Y:S01]  /*4ca0*/  IADD3 R193, R193, 0x1, RZ ;  /* 0x00000001c1c17810 */ /* 0x000fe20007ffe0ff */
[----:B------:R-:W-:Y:S01]  /*4cb0*/  BAR.SYNC.DEFER_BLOCKING 0x0 ;  /* 0x0000000000007b1d */ /* 0x000fe20000010000 */
[----:B------:R-:W-:Y:S02]  /*4cc0*/  ISETP.GT.AND P1, PT, R197, RZ, PT ;  /* 0x000000ffc500720c */ /* 0x000fe40003f24270 */
[----:B------:R-:W-:Y:S02]  /*4cd0*/  ISETP.GT.AND P0, PT, R193, 0x1, PT ;  /* 0x00000001c100780c */ /* 0x000fe40003f04270 */
[----:B------:R-:W-:Y:S02]  /*4ce0*/  ISETP.GT.AND P2, PT, R197, 0x8, PT ;  /* 0x00000008c500780c */ /* 0x000fe40003f44270 */
[----:B------:R-:W-:Y:S02]  /*4cf0*/  SEL R193, R193, RZ, !P0 ;  /* 0x000000ffc1c17207 */ /* 0x000fe40004000000 */
[----:B------:R-:W-:-:S02]  /*4d00*/  ISETP.GE.AND P0, PT, R195, R206, PT ;  /* 0x000000cec300720c */ /* 0x000fc40003f06270 */
[----:B------:R-:W-:Y:S01]  /*4d10*/  ISETP.GT.AND P3, PT, R197, 0xc, PT ;  /* 0x0000000cc500780c */ /* 0x000fe20003f64270 */
[C---:B------:R-:W-:Y:S01]  /*4d20*/  IMAD R238, R193.reuse, 0x4000, R204 ;  /* 0x00004000c1ee7824 */ /* 0x040fe200078e02cc */
[----:B------:R-:W-:Y:S01]  /*4d30*/  IADD3 R194, R194, 0x1, RZ ;  /* 0x00000001c2c27810 */ /* 0x000fe20007ffe0ff */
[----:B------:R-:W-:Y:S01]  /*4d40*/  IMAD R236, R193, 0x4000, R202 ;  /* 0x00004000c1ec7824 */ /* 0x000fe200078e02ca */
[----:B------:R-:W-:Y:S01]  /*4d50*/  ISETP.GT.AND P6, PT, R197, 0x10, PT ;  /* 0x00000010c500780c */ /* 0x000fe20003fc4270 */
[----:B------:R-:W-:Y:S01]  /*4d60*/  IMAD R80, R193, 0x2000, R200 ;  /* 0x00002000c1507824 */ /* 0x000fe200078e02c8 */
[----:B------:R-:W-:-:S04]  /*4d70*/  IADD3 R195, R195, 0x1, RZ ;  /* 0x00000001c3c37810 */ /* 0x000fc80007ffe0ff */
[----:B------:R-:W-:Y:S04]  /*4d80*/  LDSM.16.M88.4 R40, [R80+0x8000] ;  /* 0x008000005028783b */ /* 0x000fe80000000200 */
[----:B------:R-:W-:Y:S04]  /*4d90*/  LDSM.16.M88.4 R36, [R80+0x8800] ;  /* 0x008800005024783b */ /* 0x000fe80000000200 */
[----:B------:R-:W-:Y:S04]  /*4da0*/  LDSM.16.M88.4 R32, [R80+0x9000] ;  /* 0x009000005020783b */ /* 0x000fe80000000200 */
[----:B------:R-:W-:Y:S04]  /*4db0*/  LDSM.16.M88.4 R28, [R80+0x9800] ;  /* 0x00980000501c783b */ /* 0x000fe80000000200 */
[----:B------:R-:W-:Y:S04]  /*4dc0*/  LDS R68, [R238+0x100] ;  /* 0x00010000ee447984 */ /* 0x000fe80000000800 */
[----:B------:R-:W-:Y:S04]  /*4dd0*/  LDS R70, [R238+0x900] ;  /* 0x00090000ee467984 */ /* 0x000fe80000000800 */
[----:B------:R-:W-:Y:S04]  /*4de0*/  LDS R69, [R236+0x100] ;  /* 0x00010000ec457984 */ /* 0x000fe80000000800 */
[----:B------:R-:W1:Y:S04]  /*4df0*/  LDS R71, [R236+0x900] ;  /* 0x00090000ec477984 */ /* 0x000e680000000800 */
[----:B------:R-:W-:Y:S04]  /*4e00*/  LDS R64, [R238+0x180] ;  /* 0x00018000ee407984 */ /* 0x000fe80000000800 */
[----:B------:R-:W-:Y:S04]  /*4e10*/  LDS R66, [R238+0x980] ;  /* 0x00098000ee427984 */ /* 0x000fe80000000800 */
[----:B------:R-:W-:Y:S04]  /*4e20*/  LDS R65, [R236+0x180] ;  /* 0x00018000ec417984 */ /* 0x000fe80000000800 */
[----:B------:R-:W2:Y:S04]  /*4e30*/  LDS R67, [R236+0x980] ;  /* 0x00098000ec437984 */ /* 0x000ea80000000800 */
[----:B------:R-:W-:Y:S04]  /*4e40*/  LDS R76, [R238] ;  /* 0x00000000ee4c7984 */ /* 0x000fe80000000800 */
[----:B------:R-:W-:Y:S04]  /*4e50*/  LDS R78, [R238+0x800] ;  /* 0x00080000ee4e7984 */ /* 0x000fe80000000800 */
[----:B------:R-:W-:Y:S04]  /*4e60*/  LDS R77, [R236] ;  /* 0x00000000ec4d7984 */ /* 0x000fe80000000800 */
[----:B------:R-:W3:Y:S04]  /*4e70*/  LDS R79, [R236+0x800] ;  /* 0x00080000ec4f7984 */ /* 0x000ee80000000800 */
[----:B------:R-:W-:Y:S04]  /*4e80*/  LDS R72, [R238+0x80] ;  /* 0x00008000ee487984 */ /* 0x000fe80000000800 */
[----:B------:R-:W-:Y:S01]  /*4e90*/  LDS R74, [R238+0x880] ;  /* 0x00088000ee4a7984 */ /* 0x000fe20000000800 */
[C---:B-1----:R-:W-:Y:S03]  /*4ea0*/  HMMA.1688.F32.TF32 R136, R68.reuse, R40, R136 ;  /* 0x000000284488723c */ /* 0x042fe60000081088 */
[----:B------:R-:W-:Y:S04]  /*4eb0*/  LDS R73, [R236+0x80] ;  /* 0x00008000ec497984 */ /* 0x000fe80000000800 */
[----:B------:R-:W1:Y:S01]  /*4ec0*/  LDS R75, [R236+0x880] ;  /* 0x00088000ec4b7984 */ /* 0x000e620000000800 */
[C---:B------:R-:W-:Y:S03]  /*4ed0*/  HMMA.1688.F32.TF32 R108, R68.reuse, R36, R108 ;  /* 0x00000024446c723c */ /* 0x040fe6000008106c */
[----:B------:R-:W-:Y:S04]  /*4ee0*/  LDS R144, [R238+0x1000] ;  /* 0x00100000ee907984 */ /* 0x000fe80000000800 */
[----:B------:R-:W-:Y:S01]  /*4ef0*/  LDS R146, [R238+0x1800] ;  /* 0x00180000ee927984 */ /* 0x000fe20000000800 */
[C---:B------:R-:W-:Y:S03]  /*4f00*/  HMMA.1688.F32.TF32 R104, R68.reuse, R32, R104 ;  /* 0x000000204468723c */ /* 0x040fe60000081068 */
[----:B------:R-:W-:Y:S04]  /*4f10*/  LDS R145, [R236+0x1000] ;  /* 0x00100000ec917984 */ /* 0x000fe80000000800 */
[----:B------:R-:W4:Y:S01]  /*4f20*/  LDS R147, [R236+0x1800] ;  /* 0x00180000ec937984 */ /* 0x000f220000000800 */
[----:B------:R-:W-:Y:S03]  /*4f30*/  HMMA.1688.F32.TF32 R44, R68, R28, R44 ;  /* 0x0000001c442c723c */ /* 0x000fe6000008102c */
[----:B------:R-:W-:Y:S04]  /*4f40*/  LDS R140, [R238+0x1080] ;  /* 0x00108000ee8c7984 */ /* 0x000fe80000000800 */
[----:B------:R-:W-:Y:S01]  /*4f50*/  LDS R142, [R238+0x1880] ;  /* 0x00188000ee8e7984 */ /* 0x000fe20000000800 */
[C---:B--2---:R-:W-:Y:S03]  /*4f60*/  HMMA.1688.F32.TF32 R48, R64.reuse, R40, R48 ;  /* 0x000000284030723c */ /* 0x044fe60000081030 */
[----:B------:R-:W-:Y:S04]  /*4f70*/  LDS R141, [R236+0x1080] ;  /* 0x00108000ec8d7984 */ /* 0x000fe80000000800 */
[----:B------:R-:W2:Y:S01]  /*4f80*/  LDS R143, [R236+0x1880] ;  /* 0x00188000ec8f7984 */ /* 0x000ea20000000800 */
[C---:B------:R-:W-:Y:S03]  /*4f90*/  HMMA.1688.F32.TF32 R52, R64.reuse, R36, R52 ;  /* 0x000000244034723c */ /* 0x040fe60000081034 */
[----:B------:R-:W-:Y:S04]  /*4fa0*/  LDS R68, [R238+0x1180] ;  /* 0x00118000ee447984 */ /* 0x000fe80000000800 */
[----:B------:R-:W-:Y:S01]  /*4fb0*/  LDS R70, [R238+0x1980] ;  /* 0x00198000ee467984 */ /* 0x000fe20000000800 */
[C---:B------:R-:W-:Y:S03]  /*4fc0*/  HMMA.1688.F32.TF32 R56, R64.reuse, R32, R56 ;  /* 0x000000204038723c */ /* 0x040fe60000081038 */
[----:B------:R-:W-:Y:S04]  /*4fd0*/  LDS R69, [R236+0x1180] ;  /* 0x00118000ec457984 */ /* 0x000fe80000000800 */
[----:B------:R-:W-:Y:S01]  /*4fe0*/  LDS R71, [R236+0x1980] ;  /* 0x00198000ec477984 */ /* 0x000fe20000000800 */
[-C--:B------:R-:W-:Y:S03]  /*4ff0*/  HMMA.1688.F32.TF32 R60, R64, R28.reuse, R60 ;  /* 0x0000001c403c723c */ /* 0x080fe6000008103c */
[----:B------:R-:W-:Y:S04]  /*5000*/  LDS R64, [R238+0x1100] ;  /* 0x00110000ee407984 */ /* 0x000fe80000000800 */
[----:B------:R-:W-:Y:S01]  /*5010*/  LDS R66, [R238+0x1900] ;  /* 0x00190000ee427984 */ /* 0x000fe20000000800 */
[-C--:B---3--:R-:W-:Y:S03]  /*5020*/  HMMA.1688.F32.TF32 R116, R76, R28.reuse, R116 ;  /* 0x0000001c4c74723c */ /* 0x088fe60000081074 */
[----:B------:R-:W-:Y:S04]  /*5030*/  LDS R65, [R236+0x1100] ;  /* 0x00110000ec417984 */ /* 0x000fe80000000800 */
[----:B------:R-:W3:Y:S01]  /*5040*/  LDS R67, [R236+0x1900] ;  /* 0x00190000ec437984 */ /* 0x000ee20000000800 */
[----:B-1----:R-:W-:Y:S07]  /*5050*/  HMMA.1688.F32.TF32 R132, R72, R28, R132 ;  /* 0x0000001c4884723c */ /* 0x002fee0000081084 */
[----:B------:R-:W-:Y:S01]  /*5060*/  IMAD R28, R193, 0x2000, R198 ;  /* 0x00002000c11c7824 */ /* 0x000fe200078e02c6 */
[C---:B------:R-:W-:Y:S04]  /*5070*/  HMMA.1688.F32.TF32 R96, R76.reuse, R40, R96 ;  /* 0x000000284c60723c */ /* 0x040fe80000081060 */
[----:B------:R-:W-:Y:S04]  /*5080*/  LDSM.16.M88.4 R80, [R28+0x8000] ;  /* 0x008000001c50783b */ /* 0x000fe80000000200 */
[C---:B------:R-:W-:Y:S01]  /*5090*/  HMMA.1688.F32.TF32 R100, R76.reuse, R36, R100 ;  /* 0x000000244c64723c */ /* 0x040fe20000081064 */
[----:B------:R-:W-:Y:S04]  /*50a0*/  LDSM.16.M88.4 R84, [R28+0x8800] ;  /* 0x008800001c54783b */ /* 0x000fe80000000200 */
[----:B------:R-:W-:Y:S03]  /*50b0*/  LDSM.16.M88.4 R88, [R28+0x9000] ;  /* 0x009000001c58783b */ /* 0x000fe60000000200 */
[----:B------:R-:W-:Y:S01]  /*50c0*/  HMMA.1688.F32.TF32 R112, R76, R32, R112 ;  /* 0x000000204c70723c */ /* 0x000fe20000081070 */
[----:B------:R1:W-:Y:S04]  /*50d0*/  LDSM.16.M88.4 R92, [R28+0x9800] ;  /* 0x009800001c5c783b */ /* 0x0003e80000000200 */
[----:B------:R-:W-:Y:S03]  /*50e0*/  LDS R76, [R238+0x2080] ;  /* 0x00208000ee4c7984 */ /* 0x000fe60000000800 */
[----:B------:R-:W-:Y:S01]  /*50f0*/  HMMA.1688.F32.TF32 R120, R72, R40, R120 ;  /* 0x000000284878723c */ /* 0x000fe20000081078 */
[----:B------:R-:W-:Y:S01]  /*5100*/  LDS R78, [R238+0x2880] ;  /* 0x00288000ee4e7984 */ /* 0x000fe20000000800 */
[----:B-1----:R-:W-:-:S02]  /*5110*/  SEL R28, RZ, 0x4, !P1 ;  /* 0x00000004ff1c7807 */ /* 0x002fc40004800000 */
[----:B------:R-:W-:Y:S01]  /*5120*/  ISETP.GT.AND P1, PT, R197, 0x4, PT ;  /* 0x00000004c500780c */ /* 0x000fe20003f24270 */
[----:B------:R-:W-:Y:S01]  /*5130*/  LDS R77, [R236+0x2080] ;  /* 0x00208000ec4d7984 */ /* 0x000fe20000000800 */
[----:B------:R-:W-:Y:S02]  /*5140*/  SEL R28, R28, RZ, !P0 ;  /* 0x000000ff1c1c7207 */ /* 0x000fe40004000000 */
[----:B------:R-:W-:Y:S01]  /*5150*/  HMMA.1688.F32.TF32 R124, R72, R36, R124 ;  /* 0x00000024487c723c */ /* 0x000fe2000008107c */
[----:B------:R-:W-:Y:S01]  /*5160*/  LDS R79, [R236+0x2880] ;  /* 0x00288000ec4f7984 */ /* 0x000fe20000000800 */
[----:B------:R-:W-:Y:S02]  /*5170*/  SEL R29, RZ, 0x4, !P1 ;  /* 0x00000004ff1d7807 */ /* 0x000fe40004800000 */
[----:B------:R-:W-:Y:S01]  /*5180*/  ISETP.NE.U32.AND P1, PT, R28, RZ, PT ;  /* 0x000000ff1c00720c */ /* 0x000fe20003f25070 */
[----:B------:R-:W-:Y:S01]  /*5190*/  LDS R40, [R238+0x3000] ;  /* 0x00300000ee287984 */ /* 0x000fe20000000800 */
[----:B------:R-:W-:-:S02]  /*51a0*/  SEL R28, RZ, 0x4, !P2 ;  /* 0x00000004ff1c7807 */ /* 0x000fc40005000000 */
[----:B------:R-:W-:Y:S01]  /*51b0*/  HMMA.1688.F32.TF32 R128, R72, R32, R128 ;  /* 0x000000204880723c */ /* 0x000fe20000081080 */
[----:B------:R-:W-:Y:S01]  /*51c0*/  LDS R72, [R238+0x2000] ;  /* 0x00200000ee487984 */ /* 0x000fe20000000800 */
[----:B------:R-:W-:Y:S02]  /*51d0*/  SEL R29, R29, RZ, !P0 ;  /* 0x000000ff1d1d7207 */ /* 0x000fe40004000000 */
[----:B------:R-:W-:Y:S01]  /*51e0*/  SEL R28, R28, RZ, !P0 ;  /* 0x000000ff1c1c7207 */ /* 0x000fe20004000000 */
[----:B------:R-:W-:Y:S01]  /*51f0*/  LDS R74, [R238+0x2800] ;  /* 0x00280000ee4a7984 */ /* 0x000fe20000000800 */
[----:B------:R-:W-:Y:S02]  /*5200*/  ISETP.GT.AND P2, PT, R194, 0x1, PT ;  /* 0x00000001c200780c */ /* 0x000fe40003f44270 */
[----:B----4-:R-:W-:Y:S01]  /*5210*/  HMMA.1688.F32.TF32 R116, R144, R30, R116 ;  /* 0x0000001e9074723c */ /* 0x010fe20000081074 */
[----:B------:R-:W-:Y:S01]  /*5220*/  LDS R73, [R236+0x2000] ;  /* 0x00200000ec497984 */ /* 0x000fe20000000800 */
[----:B------:R-:W-:-:S02]  /*5230*/  ISETP.NE.U32.AND P5, PT, R28, RZ, PT ;  /* 0x000000ff1c00720c */ /* 0x000fc40003fa5070 */
[----:B------:R-:W-:Y:S01]  /*5240*/  SEL R194, R194, RZ, !P2 ;  /* 0x000000ffc2c27207 */ /* 0x000fe20005000000 */
[----:B------:R-:W1:Y:S01]  /*5250*/  LDS R75, [R236+0x2800] ;  /* 0x00280000ec4b7984 */ /* 0x000e620000000800 */
[----:B------:R-:W-:Y:S02]  /*5260*/  ISETP.GT.AND P2, PT, R197, 0x14, PT ;  /* 0x00000014c500780c */ /* 0x000fe40003f44270 */
[-C--:B--2---:R-:W-:Y:S01]  /*5270*/  HMMA.1688.F32.TF32 R132, R140, R30.reuse, R132 ;  /* 0x0000001e8c84723c */ /* 0x084fe20000081084 */
[----:B------:R-:W-:Y:S04]  /*5280*/  LDS R36, [R238+0x3080] ;  /* 0x00308000ee247984 */ /* 0x000fe80000000800 */
[----:B------:R-:W-:Y:S03]  /*5290*/  LDS R28, [R238+0x3100] ;  /* 0x00310000ee1c7984 */ /* 0x000fe60000000800 */
[-C--:B---3--:R-:W-:Y:S01]  /*52a0*/  HMMA.1688.F32.TF32 R44, R64, R30.reuse, R44 ;  /* 0x0000001e402c723c */ /* 0x088fe2000008102c */
[----:B------:R-:W-:Y:S04]  /*52b0*/  LDS R32, [R238+0x3180] ;  /* 0x00318000ee207984 */ /* 0x000fe80000000800 */
[----:B------:R-:W-:Y:S03]  /*52c0*/  LDS R41, [R236+0x3000] ;  /* 0x00300000ec297984 */ /* 0x000fe60000000800 */
[----:B------:R-:W-:Y:S01]  /*52d0*/  HMMA.1688.F32.TF32 R60, R68, R30, R60 ;  /* 0x0000001e443c723c */ /* 0x000fe2000008103c */
[----:B------:R-:W-:Y:S04]  /*52e0*/  LDS R37, [R236+0x3080] ;  /* 0x00308000ec257984 */ /* 0x000fe80000000800 */
[----:B------:R-:W-:Y:S02]  /*52f0*/  LDS R31, [R236+0x3900] ;  /* 0x00390000ec1f7984 */ /* 0x000fe40000000800 */
[----:B------:R-:W-:Y:S01]  /*5300*/  SEL R30, RZ, 0x4, !P3 ;  /* 0x00000004ff1e7807 */ /* 0x000fe20005800000 */
[----:B------:R-:W-:Y:S01]  /*5310*/  HMMA.1688.F32.TF32 R96, R144, R42, R96 ;  /* 0x0000002a9060723c */ /* 0x000fe20000081060 */
[----:B------:R-:W-:Y:S01]  /*5320*/  ISETP.NE.U32.AND P3, PT, R29, RZ, PT ;  /* 0x000000ff1d00720c */ /* 0x000fe20003f65070 */
[----:B------:R-:W-:Y:S01]  /*5330*/  LDS R33, [R236+0x3180] ;  /* 0x00318000ec217984 */ /* 0x000fe20000000800 */
[----:B------:R-:W-:-:S03]  /*5340*/  SEL R30, R30, RZ, !P0 ;  /* 0x000000ff1e1e7207 */ /* 0x000fc60004000000 */
[----:B------:R-:W-:Y:S01]  /*5350*/  LDS R29, [R236+0x3100] ;  /* 0x00310000ec1d7984 */ /* 0x000fe20000000800 */
[----:B------:R-:W-:Y:S01]  /*5360*/  ISETP.NE.U32.AND P4, PT, R30, RZ, PT ;  /* 0x000000ff1e00720c */ /* 0x000fe20003f85070 */
[C---:B------:R-:W-:Y:S02]  /*5370*/  HMMA.1688.F32.TF32 R100, R144.reuse, R38, R100 ;  /* 0x000000269064723c */ /* 0x040fe40000081064 */
[----:B------:R-:W-:Y:S06]  /*5380*/  LDS R30, [R238+0x3900] ;  /* 0x00390000ee1e7984 */ /* 0x000fec0000000800 */
[----:B------:R-:W-:Y:S08]  /*5390*/  HMMA.1688.F32.TF32 R112, R144, R34, R112 ;  /* 0x000000229070723c */ /* 0x000ff00000081070 */
[C---:B------:R-:W-:Y:S08]  /*53a0*/  HMMA.1688.F32.TF32 R120, R140.reuse, R42, R120 ;  /* 0x0000002a8c78723c */ /* 0x040ff00000081078 */
[C---:B------:R-:W-:Y:S08]  /*53b0*/  HMMA.1688.F32.TF32 R124, R140.reuse, R38, R124 ;  /* 0x000000268c7c723c */ /* 0x040ff0000008107c */
[----:B------:R-:W-:Y:S08]  /*53c0*/  HMMA.1688.F32.TF32 R128, R140, R34, R128 ;  /* 0x000000228c80723c */ /* 0x000ff00000081080 */
[C---:B------:R-:W-:Y:S08]  /*53d0*/  HMMA.1688.F32.TF32 R136, R64.reuse, R42, R136 ;  /* 0x0000002a4088723c */ /* 0x040ff00000081088 */
[C---:B------:R-:W-:Y:S08]  /*53e0*/  HMMA.1688.F32.TF32 R108, R64.reuse, R38, R108 ;  /* 0x00000026406c723c */ /* 0x040ff0000008106c */
[----:B------:R-:W-:Y:S01]  /*53f0*/  HMMA.1688.F32.TF32 R104, R64, R34, R104 ;  /* 0x000000224068723c */ /* 0x000fe20000081068 */
[----:B------:R-:W-:Y:S04]  /*5400*/  LDS R64, [R238+0x2180] ;  /* 0x00218000ee407984 */ /* 0x000fe80000000800 */
[----:B------:R-:W-:Y:S03]  /*5410*/  LDS R66, [R238+0x2980] ;  /* 0x00298000ee427984 */ /* 0x000fe60000000800 */
[C---:B------:R-:W-:Y:S01]  /*5420*/  HMMA.1688.F32.TF32 R48, R68.reuse, R42, R48 ;  /* 0x0000002a4430723c */ /* 0x040fe20000081030 */
[----:B------:R-:W-:Y:S04]  /*5430*/  LDS R42, [R238+0x3800] ;  /* 0x00380000ee2a7984 */ /* 0x000fe80000000800 */
[----:B------:R-:W-:Y:S03]  /*5440*/  LDS R65, [R236+0x2180] ;  /* 0x00218000ec417984 */ /* 0x000fe60000000800 */
[C---:B------:R-:W-:Y:S01]  /*5450*/  HMMA.1688.F32.TF32 R52, R68.reuse, R38, R52 ;  /* 0x000000264434723c */ /* 0x040fe20000081034 */
[----:B------:R-:W-:Y:S04]  /*5460*/  LDS R38, [R238+0x3880] ;  /* 0x00388000ee267984 */ /* 0x000fe80000000800 */
[----:B------:R-:W-:Y:S03]  /*5470*/  LDS R67, [R236+0x2980] ;  /* 0x00298000ec437984 */ /* 0x000fe60000000800 */
[----:B------:R-:W-:Y:S01]  /*5480*/  HMMA.1688.F32.TF32 R56, R68, R34, R56 ;  /* 0x000000224438723c */ /* 0x000fe20000081038 */
[----:B------:R-:W-:Y:S04]  /*5490*/  LDS R68, [R238+0x2100] ;  /* 0x00210000ee447984 */ /* 0x000fe80000000800 */
[----:B------:R-:W-:Y:S03]  /*54a0*/  LDS R70, [R238+0x2900] ;  /* 0x00290000ee467984 */ /* 0x000fe60000000800 */
[C---:B-1----:R-:W-:Y:S01]  /*54b0*/  HMMA.1688.F32.TF32 R96, R72.reuse, R80, R96 ;  /* 0x000000504860723c */ /* 0x042fe20000081060 */
[----:B------:R-:W-:Y:S04]  /*54c0*/  LDS R69, [R236+0x2100] ;  /* 0x00210000ec457984 */ /* 0x000fe80000000800 */
[----:B------:R-:W1:Y:S03]  /*54d0*/  LDS R71, [R236+0x2900] ;  /* 0x00290000ec477984 */ /* 0x000e660000000800 */
[C---:B------:R-:W-:Y:S01]  /*54e0*/  HMMA.1688.F32.TF32 R100, R72.reuse, R84, R100 ;  /* 0x000000544864723c */ /* 0x040fe20000081064 */
[----:B------:R-:W-:Y:S04]  /*54f0*/  LDS R34, [R238+0x3980] ;  /* 0x00398000ee227984 */ /* 0x000fe80000000800 */
[----:B------:R-:W2:Y:S03]  /*5500*/  LDS R43, [R236+0x3800] ;  /* 0x00380000ec2b7984 */ /* 0x000ea60000000800 */
[C---:B------:R-:W-:Y:S01]  /*5510*/  HMMA.1688.F32.TF32 R112, R72.reuse, R88, R112 ;  /* 0x000000584870723c */ /* 0x040fe20000081070 */
[----:B------:R-:W3:Y:S04]  /*5520*/  LDS R39, [R236+0x3880] ;  /* 0x00388000ec277984 */ /* 0x000ee80000000800 */
[----:B------:R-:W4:Y:S03]  /*5530*/  LDS R35, [R236+0x3980] ;  /* 0x00398000ec237984 */ /* 0x000f260000000800 */
[----:B------:R-:W-:Y:S07]  /*5540*/  HMMA.1688.F32.TF32 R116, R72, R92, R116 ;  /* 0x0000005c4874723c */ /* 0x000fee0000081074 */
[----:B------:R-:W-:Y:S01]  /*5550*/  IMAD.MOV.U32 R72, RZ, RZ, R192 ;  /* 0x000000ffff487224 */ /* 0x000fe200078e00c0 */
[----:B------:R-:W-:Y:S01]  /*5560*/  HMMA.1688.F32.TF32 R120, R76, R80, R120 ;  /* 0x000000504c78723c */ /* 0x000fe20000081078 */
[----:B------:R-:W-:Y:S01]  /*5570*/  IMAD.MOV.U32 R73, RZ, RZ, R189 ;  /* 0x000000ffff497224 */ /* 0x000fe200078e00bd */
[----:B------:R-:W-:Y:S01]  /*5580*/  SEL R74, RZ, 0x4, !P6 ;  /* 0x00000004ff4a7807 */ /* 0x000fe20007000000 */
[----:B------:R-:W-:Y:S01]  /*5590*/  IMAD R75, R194, 0x4000, R209 ;  /* 0x00004000c24b7824 */ /* 0x000fe200078e02d1 */
[----:B------:R-:W-:Y:S01]  /*55a0*/  BAR.SYNC.DEFER_BLOCKING 0x0 ;  /* 0x0000000000007b1d */ /* 0x000fe20000010000 */
[----:B------:R-:W-:-:S02]  /*55b0*/  ISETP.GT.AND P6, PT, R197, 0x18, PT ;  /* 0x00000018c500780c */ /* 0x000fc40003fc4270 */
[----:B------:R-:W-:Y:S01]  /*55c0*/  SEL R74, R74, RZ, !P0 ;  /* 0x000000ff4a4a7207 */ /* 0x000fe20004000000 */
[C---:B------:R-:W-:Y:S08]  /*55d0*/  HMMA.1688.F32.TF32 R124, R76.reuse, R84, R124 ;  /* 0x000000544c7c723c */ /* 0x040ff0000008107c */
[C---:B------:R-:W-:Y:S08]  /*55e0*/  HMMA.1688.F32.TF32 R128, R76.reuse, R88, R128 ;  /* 0x000000584c80723c */ /* 0x040ff00000081080 */
[----:B------:R-:W-:Y:S01]  /*55f0*/  HMMA.1688.F32.TF32 R132, R76, R92, R132 ;  /* 0x0000005c4c84723c */ /* 0x000fe20000081084 */
[----:B------:R-:W-:Y:S01]  /*5600*/  @!PT LDS RZ, [RZ] ;  /* 0x00000000fffff984 */ /* 0x000fe20000000800 */
[----:B------:R-:W-:Y:S01]  /*5610*/  @!PT LDS RZ, [RZ] ;  /* 0x00000000fffff984 */ /* 0x000fe20000000800 */
[----:B------:R-:W-:Y:S01]  /*5620*/  @!PT LDS RZ, [RZ] ;  /* 0x00000000fffff984 */ /* 0x000fe20000000800 */
[----:B------:R5:W-:Y:S01]  /*5630*/  LDGSTS.E [R75], [R72.64], P1 ;  /* 0x00000000484b7fae */ /* 0x000be20008921844 */
[----:B------:R-:W-:-:S05]  /*5640*/  LEA R140, P1, R220, R192, 0x2 ;  /* 0x000000c0dc8c7211 */ /* 0x000fca00078210ff */
[----:B------:R-:W-:Y:S01]  /*5650*/  SEL R76, RZ, 0x4, !P2 ;  /* 0x00000004ff4c7807 */ /* 0x000fe20005000000 */
[----:B-1----:R-:W-:Y:S01]  /*5660*/  HMMA.1688.F32.TF32 R136, R68, R80, R136 ;  /* 0x000000504488723c */ /* 0x002fe20000081088 */
[----:B------:R-:W-:Y:S01]  /*5670*/  LEA R142, P2, R228, R192, 0x2 ;  /* 0x000000c0e48e7211 */ /* 0x000fe200078410ff */
[----:B------:R-:W-:Y:S01]  /*5680*/  IMAD.X R141, R189, 0x1, R150, P1 ;  /* 0x00000001bd8d7824 */ /* 0x000fe200008e0696 */
[----:B------:R-:W-:-:S03]  /*5690*/  SEL R76, R76, RZ, !P0 ;  /* 0x000000ff4c4c7207 */ /* 0x000fc60004000000 */
[----:B------:R-:W-:Y:S01]  /*56a0*/  IMAD.X R143, R189, 0x1, R154, P2 ;  /* 0x00000001bd8f7824 */ /* 0x000fe200010e069a */
[----:B------:R-:W-:Y:S01]  /*56b0*/  ISETP.NE.U32.AND P1, PT, R76, RZ, PT ;  /* 0x000000ff4c00720c */ /* 0x000fe20003f25070 */
[C---:B------:R-:W-:Y:S01]  /*56c0*/  HMMA.1688.F32.TF32 R108, R68.reuse, R84, R108 ;  /* 0x00000054446c723c */ /* 0x040fe2000008106c */
[----:B-----5:R-:W-:Y:S02]  /*56d0*/  SEL R72, RZ, 0x4, !P6 ;  /* 0x00000004ff487807 */ /* 0x020fe40007000000 */
[----:B------:R1:W-:Y:S01]  /*56e0*/  LDGSTS.E [R75+0x800], [R142.64], P3 ;  /* 0x008000008e4b7fae */ /* 0x0003e20009921844 */
[----:B------:R-:W-:Y:S02]  /*56f0*/  LEA R76, P3, R212, R192, 0x2 ;  /* 0x000000c0d44c7211 */ /* 0x000fe400078610ff */
[----:B------:R-:W-:Y:S01]  /*5700*/  SEL R72, R72, RZ, !P0 ;  /* 0x000000ff48487207 */ /* 0x000fe20004000000 */
[----:B------:R1:W-:Y:S01]  /*5710*/  LDGSTS.E [R75+0x1000], [R140.64], P5 ;  /* 0x010000008c4b7fae */ /* 0x0003e2000a921844 */
[----:B------:R-:W-:Y:S01]  /*5720*/  ISETP.GT.AND P6, PT, R197, 0x1c, PT ;  /* 0x0000001cc500780c */ /* 0x000fe20003fc4270 */
[----:B------:R-:W-:Y:S01]  /*5730*/  IMAD.X R77, R189, 0x1, R26, P3 ;  /* 0x00000001bd4d7824 */ /* 0x000fe200018e061a */
[----:B------:R-:W-:Y:S01]  /*5740*/  ISETP.NE.U32.AND P3, PT, R72, RZ, PT ;  /* 0x000000ff4800720c */ /* 0x000fe20003f65070 */
[----:B------:R-:W-:Y:S01]  /*5750*/  HMMA.1688.F32.TF32 R104, R68, R88, R104 ;  /* 0x000000584468723c */ /* 0x000fe20000081068 */
[----:B------:R-:W-:-:S02]  /*5760*/  SEL R72, RZ, 0x4, !P6 ;  /* 0x00000004ff487807 */ /* 0x000fc40007000000 */
[----:B------:R-:W-:Y:S01]  /*5770*/  ISETP.GT.AND P5, PT, R197, 0x1, PT ;  /* 0x00000001c500780c */ /* 0x000fe20003fa4270 */
[----:B------:R5:W-:Y:S01]  /*5780*/  LDGSTS.E [R75+0x1800], [R76.64], P4 ;  /* 0x018000004c4b7fae */ /* 0x000be2000a121844 */
[----:B------:R-:W-:Y:S02]  /*5790*/  SEL R72, R72, RZ, !P0 ;  /* 0x000000ff48487207 */ /* 0x000fe40004000000 */
[----:B------:R-:W-:Y:S01]  /*57a0*/  ISETP.NE.U32.AND P2, PT, R74, RZ, PT ;  /* 0x000000ff4a00720c */ /* 0x000fe20003f45070 */
[----:B------:R-:W-:Y:S01]  /*57b0*/  HMMA.1688.F32.TF32 R44, R68, R92, R44 ;  /* 0x0000005c442c723c */ /* 0x000fe2000008102c */
[----:B------:R-:W-:Y:S02]  /*57c0*/  LEA R78, P6, R245, R192, 0x2 ;  /* 0x000000c0f54e7211 */ /* 0x000fe400078c10ff */
[----:B------:R-:W-:Y:S02]  /*57d0*/  ISETP.NE.U32.AND P4, PT, R72, RZ, PT ;  /* 0x000000ff4800720c */ /* 0x000fe40003f85070 */
[----:B------:R-:W-:Y:S01]  /*57e0*/  SEL R72, RZ, 0x4, !P5 ;  /* 0x00000004ff487807 */ /* 0x000fe20006800000 */
[----:B------:R-:W-:Y:S01]  /*57f0*/  IMAD.X R79, R189, 0x1, R22, P6 ;  /* 0x00000001bd4f7824 */ /* 0x000fe200030e0616 */
[----:B------:R-:W-:Y:S01]  /*5800*/  ISETP.GT.AND P5, PT, R197, 0x5, PT ;  /* 0x00000005c500780c */ /* 0x000fe20003fa4270 */
[----:B------:R-:W-:Y:S01]  /*5810*/  HMMA.1688.F32.TF32 R48, R64, R80, R48 ;  /* 0x000000504030723c */ /* 0x000fe20000081030 */
[----:B------:R-:W-:-:S02]  /*5820*/  SEL R73, R72, RZ, !P0 ;  /* 0x000000ff48497207 */ /* 0x000fc40004000000 */
[-C--:B------:R-:W-:Y:S01]  /*5830*/  LEA R72, P6, R237, R192.reuse, 0x2 ;  /* 0x000000c0ed487211 */ /* 0x080fe200078c10ff */
[----:B------:R1:W-:Y:S01]  /*5840*/  LDGSTS.E [R75+0x2000], [R78.64], P2 ;  /* 0x020000004e4b7fae */ /* 0x0003e20009121844 */
[----:B------:R-:W-:Y:S02]  /*5850*/  SEL R74, RZ, 0x4, !P5 ;  /* 0x00000004ff4a7807 */ /* 0x000fe40006800000 */
[----:B------:R-:W-:Y:S01]  /*5860*/  ISETP.NE.U32.AND P5, PT, R73, RZ, PT ;  /* 0x000000ff4900720c */ /* 0x000fe20003fa5070 */
[----:B------:R-:W-:Y:S01]  /*5870*/  IMAD.X R73, R189, 0x1, R18, P6 ;  /* 0x00000001bd497824 */ /* 0x000fe200030e0612 */
[----:B------:R-:W-:Y:S01]  /*5880*/  ISETP.GT.AND P6, PT, R197, 0x9, PT ;  /* 0x00000009c500780c */ /* 0x000fe20003fc4270 */
[C---:B------:R-:W-:Y:S01]  /*5890*/  HMMA.1688.F32.TF32 R52, R64.reuse, R84, R52 ;  /* 0x000000544034723c */ /* 0x040fe20000081034 */
[-C--:B-----5:R-:W-:Y:S02]  /*58a0*/  LEA R76, P2, R229, R192.reuse, 0x2 ;  /* 0x000000c0e54c7211 */ /* 0x0a0fe400078410ff */
[----:B------:R-:W-:Y:S01]  /*58b0*/  SEL R68, RZ, 0x4, !P6 ;  /* 0x00000004ff447807 */ /* 0x000fe20007000000 */
[----:B------:R5:W-:Y:S01]  /*58c0*/  LDGSTS.E [R75+0x2800], [R72.64], P1 ;  /* 0x02800000484b7fae */ /* 0x000be20008921844 */
[----:B------:R-:W-:Y:S01]  /*58d0*/  LEA R70, P6, R221, R192, 0x2 ;  /* 0x000000c0dd467211 */ /* 0x000fe200078c10ff */
[----:B------:R-:W-:Y:S01]  /*58e0*/  IMAD.X R77, R189, 0x1, R14, P2 ;  /* 0x00000001bd4d7824 */ /* 0x000fe200010e060e */
[----:B------:R-:W-:Y:S01]  /*58f0*/  ISETP.GT.AND P1, PT, R197, 0xd, PT ;  /* 0x0000000dc500780c */ /* 0x000fe20003f24270 */
[----:B------:R-:W-:Y:S01]  /*5900*/  HMMA.1688.F32.TF32 R56, R64, R88, R56 ;  /* 0x000000584038723c */ /* 0x000fe20000081038 */
[----:B------:R-:W-:Y:S01]  /*5910*/  SEL R68, R68, RZ, !P0 ;  /* 0x000000ff44447207 */ /* 0x000fe20004000000 */
[----:B------:R-:W-:Y:S01]  /*5920*/  IMAD.X R71, R189, 0x1, R10, P6 ;  /* 0x00000001bd477824 */ /* 0x000fe200030e060a */
[----:B------:R-:W-:Y:S01]  /*5930*/  ISETP.GT.AND P6, PT, R197, 0x11, PT ;  /* 0x00000011c500780c */ /* 0x000fe20003fc4270 */
[----:B------:R2:W-:Y:S01]  /*5940*/  LDGSTS.E [R75+0x3000], [R76.64], P3 ;  /* 0x030000004c4b7fae */ /* 0x0005e20009921844 */
[----:B------:R-:W-:-:S02]  /*5950*/  SEL R74, R74, RZ, !P0 ;  /* 0x000000ff4a4a7207 */ /* 0x000fc40004000000 */
[----:B------:R-:W-:Y:S01]  /*5960*/  SEL R69, RZ, 0x4, !P1 ;  /* 0x00000004ff457807 */ /* 0x000fe20004800000 */
[----:B-----5:R-:W-:Y:S01]  /*5970*/  IMAD R73, R194, 0x4000, R207 ;  /* 0x00004000c2497824 */ /* 0x020fe200078e02cf */
[----:B------:R-:W-:Y:S01]  /*5980*/  ISETP.NE.U32.AND P3, PT, R68, RZ, PT ;  /* 0x000000ff4400720c */ /* 0x000fe20003f65070 */
[----:B------:R5:W-:Y:S01]  /*5990*/  LDGSTS.E [R75+0x3800], [R70.64], P4 ;  /* 0x03800000464b7fae */ /* 0x000be2000a121844 */
[-C--:B------:R-:W-:Y:S01]  /*59a0*/  IADD3 R68, P1, R228, R192.reuse, RZ ;  /* 0x000000c0e4447210 */ /* 0x080fe20007f3e0ff */
[----:B------:R-:W-:Y:S01]  /*59b0*/  HMMA.1688.F32.TF32 R60, R64, R92, R60 ;  /* 0x0000005c403c723c */ /* 0x000fe2000008103c */
[----:B------:R-:W-:Y:S02]  /*59c0*/  SEL R72, RZ, 0x4, !P6 ;  /* 0x00000004ff487807 */ /* 0x000fe40007000000 */
[----:B-1----:R-:W-:Y:S02]  /*59d0*/  LEA R78, P6, R226, R192, 0x2 ;  /* 0x000000c0e24e7211 */ /* 0x002fe400078c10ff */
[----:B------:R-:W-:-:S02]  /*59e0*/  ISETP.NE.U32.AND P2, PT, R74, RZ, PT ;  /* 0x000000ff4a00720c */ /* 0x000fc40003f45070 */
[----:B------:R-:W-:Y:S01]  /*59f0*/  SEL R74, R69, RZ, !P0 ;  /* 0x000000ff454a7207 */ /* 0x000fe20004000000 */
[----:B------:R-:W-:Y:S01]  /*5a00*/  IMAD.X R69, R189, 0x1, R157, P1 ;  /* 0x00000001bd457824 */ /* 0x000fe200008e069d */
[----:B------:R-:W-:Y:S01]  /*5a10*/  ISETP.GT.AND P4, PT, R197, 0x15, PT ;  /* 0x00000015c500780c */ /* 0x000fe20003f84270 */
[----:B------:R-:W-:Y:S01]  /*5a20*/  IMAD.X R79, R189, 0x1, R153, P6 ;  /* 0x00000001bd4f7824 */ /* 0x000fe200030e0699 */
[----:B------:R-:W-:Y:S01]  /*5a30*/  ISETP.GT.AND P6, PT, R197, 0x19, PT ;  /* 0x00000019c500780c */ /* 0x000fe20003fc4270 */
[C---:B--2---:R-:W-:Y:S01]  /*5a40*/  HMMA.1688.F32.TF32 R96, R40.reuse, R82, R96 ;  /* 0x000000522860723c */ /* 0x044fe20000081060 */
[----:B------:R-:W-:Y:S01]  /*5a50*/  ISETP.NE.U32.AND P1, PT, R74, RZ, PT ;  /* 0x000000ff4a00720c */ /* 0x000fe20003f25070 */
[----:B------:R1:W-:Y:S01]  /*5a60*/  LDGSTS.E [R73+0x200], [R68.64], P5 ;  /* 0x0020000044497fae */ /* 0x0003e2000a921844 */
[----:B------:R-:W-:Y:S02]  /*5a70*/  LEA R76, P5, R218, R192, 0x2 ;  /* 0x000000c0da4c7211 */ /* 0x000fe400078a10ff */
[----:B------:R-:W-:Y:S01]  /*5a80*/  SEL R74, RZ, 0x4, !P4 ;  /* 0x00000004ff4a7807 */ /* 0x000fe20006000000 */
[----:B------:R2:W-:Y:S01]  /*5a90*/  LDGSTS.E [R73+0xa00], [R78.64], P2 ;  /* 0x00a000004e497fae */ /* 0x0005e20009121844 */
[----:B------:R-:W-:Y:S01]  /*5aa0*/  SEL R72, R72, RZ, !P0 ;  /* 0x000000ff48487207 */ /* 0x000fe20004000000 */
[----:B------:R-:W-:Y:S01]  /*5ab0*/  IMAD.X R77, R189, 0x1, R149, P5 ;  /* 0x00000001bd4d7824 */ /* 0x000fe200028e0695 */
[----:B------:R-:W-:Y:S01]  /*5ac0*/  SEL R74, R74, RZ, !P0 ;  /* 0x000000ff4a4a7207 */ /* 0x000fe20004000000 */
[----:B------:R-:W-:Y:S01]  /*5ad0*/  HMMA.1688.F32.TF32 R100, R40, R86, R100 ;  /* 0x000000562864723c */ /* 0x000fe20000081064 */
[----:B------:R-:W-:-:S02]  /*5ae0*/  ISETP.GT.AND P2, PT, R197, 0x1d, PT ;  /* 0x0000001dc500780c */ /* 0x000fc40003f44270 */
[----:B------:R-:W-:Y:S01]  /*5af0*/  ISETP.NE.U32.AND P4, PT, R72, RZ, PT ;  /* 0x000000ff4800720c */ /* 0x000fe20003f85070 */
[----:B------:R2:W-:Y:S01]  /*5b00*/  LDGSTS.E [R73+0x1200], [R76.64], P3 ;  /* 0x012000004c497fae */ /* 0x0005e20009921844 */
[----:B-1----:R-:W-:Y:S02]  /*5b10*/  SEL R69, RZ, 0x4, !P6 ;  /* 0x00000004ff457807 */ /* 0x002fe40007000000 */
[----:B------:R-:W-:Y:S01]  /*5b20*/  LEA R68, P6, R251, R192, 0x2 ;  /* 0x000000c0fb447211 */ /* 0x000fe200078c10ff */
[----:B------:R-:W-:Y:S01]  /*5b30*/  HMMA.1688.F32.TF32 R112, R40, R90, R112 ;  /* 0x0000005a2870723c */ /* 0x000fe20000081070 */
[----:B-----5:R-:W-:Y:S02]  /*5b40*/  SEL R70, R69, RZ, !P0 ;  /* 0x000000ff45467207 */ /* 0x020fe40004000000 */
[----:B------:R-:W-:Y:S01]  /*5b50*/  ISETP.NE.U32.AND P5, PT, R74, RZ, PT ;  /* 0x000000ff4a00720c */ /* 0x000fe20003fa5070 */
[----:B------:R-:W-:Y:S01]  /*5b60*/  IMAD.X R69, R189, 0x1, R25, P6 ;  /* 0x00000001bd457824 */ /* 0x000fe200030e0619 */
[----:B------:R-:W-:-:S02]  /*5b70*/  ISETP.NE.U32.AND P3, PT, R70, RZ, PT ;  /* 0x000000ff4600720c */ /* 0x000fc40003f65070 */
[----:B------:R-:W-:Y:S01]  /*5b80*/  SEL R70, RZ, 0x4, !P2 ;  /* 0x00000004ff467807 */ /* 0x000fe20005000000 */
[----:B------:R-:W-:Y:S01]  /*5b90*/  HMMA.1688.F32.TF32 R116, R40, R94, R116 ;  /* 0x0000005e2874723c */ /* 0x000fe20000081074 */
[----:B------:R1:W-:Y:S01]  /*5ba0*/  LDGSTS.E [R73+0x1a00], [R68.64], P1 ;  /* 0x01a0000044497fae */ /* 0x0003e20008921844 */
[-C--:B------:R-:W-:Y:S02]  /*5bb0*/  LEA R74, P1, R243, R192.reuse, 0x2 ;  /* 0x000000c0f34a7211 */ /* 0x080fe400078210ff */
[----:B------:R-:W-:Y:S02]  /*5bc0*/  SEL R71, R70, RZ, !P0 ;  /* 0x000000ff46477207 */ /* 0x000fe40004000000 */
[----:B------:R-:W-:Y:S01]  /*5bd0*/  ISETP.GT.AND P6, PT, R197, 0x2, PT ;  /* 0x00000002c500780c */ /* 0x000fe20003fc4270 */
[----:B------:R-:W-:Y:S01]  /*5be0*/  IMAD.X R75, R189, 0x1, R21, P1 ;  /* 0x00000001bd4b7824 */ /* 0x000fe200008e0615 */
[----:B------:R-:W-:Y:S01]  /*5bf0*/  LEA R70, P2, R235, R192, 0x2 ;  /* 0x000000c0eb467211 */ /* 0x000fe200078410ff */
[----:B---3--:R-:W-:Y:S01]  /*5c00*/  HMMA.1688.F32.TF32 R120, R36, R82, R120 ;  /* 0x000000522478723c */ /* 0x008fe20000081078 */
[----:B------:R-:W-:-:S02]  /*5c10*/  SEL R72, RZ, 0x4, !P6 ;  /* 0x00000004ff487807 */ /* 0x000fc40007000000 */
[----:B------:R-:W-:Y:S01]  /*5c20*/  ISETP.NE.U32.AND P1, PT, R71, RZ, PT ;  /* 0x000000ff4700720c */ /* 0x000fe20003f25070 */
[----:B------:R-:W-:Y:S01]  /*5c30*/  IMAD.X R71, R189, 0x1, R17, P2 ;  /* 0x00000001bd477824 */ /* 0x000fe200010e0611 */
[C---:B------:R-:W-:Y:S01]  /*5c40*/  ISETP.GT.AND P6, PT, R197.reuse, 0x6, PT ;  /* 0x00000006c500780c */ /* 0x040fe20003fc4270 */
[----:B------:R2:W-:Y:S01]  /*5c50*/  LDGSTS.E [R73+0x2200], [R74.64], P4 ;  /* 0x022000004a497fae */ /* 0x0005e2000a121844 */
[----:B------:R-:W-:Y:S01]  /*5c60*/  ISETP.GT.AND P4, PT, R197, 0xa, PT ;  /* 0x0000000ac500780c */ /* 0x000fe20003f84270 */
[----:B------:R-:W-:Y:S01]  /*5c70*/  HMMA.1688.F32.TF32 R124, R36, R86, R124 ;  /* 0x00000056247c723c */ /* 0x000fe2000008107c */
[----:B------:R-:W-:Y:S01]  /*5c80*/  SEL R65, RZ, 0x4, !P6 ;  /* 0x00000004ff417807 */ /* 0x000fe20007000000 */
[----:B------:R3:W-:Y:S01]  /*5c90*/  LDGSTS.E [R73+0x2a00], [R70.64], P5 ;  /* 0x02a0000046497fae */ /* 0x0007e2000a921844 */
[----:B------:R-:W-:Y:S02]  /*5ca0*/  LEA R66, P5, R227, R192, 0x2 ;  /* 0x000000c0e3427211 */ /* 0x000fe400078a10ff */
[----:B-1----:R-:W-:-:S02]  /*5cb0*/  SEL R68, RZ, 0x4, !P4 ;  /* 0x00000004ff447807 */ /* 0x002fc40006000000 */
[----:B------:R-:W-:Y:S01]  /*5cc0*/  ISETP.GT.AND P6, PT, R197, 0xe, PT ;  /* 0x0000000ec500780c */ /* 0x000fe20003fc4270 */
[----:B------:R-:W-:Y:S01]  /*5cd0*/  IMAD.X R67, R189, 0x1, R13, P5 ;  /* 0x00000001bd437824 */ /* 0x000fe200028e060d */
[----:B------:R-:W-:Y:S01]  /*5ce0*/  LEA R64, P4, R219, R192, 0x2 ;  /* 0x000000c0db407211 */ /* 0x000fe200078810ff */
[C---:B------:R-:W-:Y:S01]  /*5cf0*/  HMMA.1688.F32.TF32 R128, R36.reuse, R90, R128 ;  /* 0x0000005a2480723c */ /* 0x040fe20000081080 */
[----:B------:R-:W-:Y:S02]  /*5d00*/  SEL R65, R65, RZ, !P0 ;  /* 0x000000ff41417207 */ /* 0x000fe40004000000 */
[----:B------:R-:W-:Y:S01]  /*5d10*/  SEL R68, R68, RZ, !P0 ;  /* 0x000000ff44447207 */ /* 0x000fe20004000000 */
[----:B------:R1:W-:Y:S01]  /*5d20*/  LDGSTS.E [R73+0x3200], [R66.64], P3 ;  /* 0x0320000042497fae */ /* 0x0003e20009921844 */
[----:B------:R-:W-:Y:S01]  /*5d30*/  SEL R69, RZ, 0x4, !P6 ;  /* 0x00000004ff457807 */ /* 0x000fe20007000000 */
[----:B---3--:R-:W-:Y:S01]  /*5d40*/  IMAD R71, R194, 0x4000, R205 ;  /* 0x00004000c2477824 */ /* 0x008fe200078e02cd */
[----:B------:R-:W-:Y:S01]  /*5d50*/  ISETP.NE.U32.AND P5, PT, R65, RZ, PT ;  /* 0x000000ff4100720c */ /* 0x000fe20003fa5070 */
[----:B------:R-:W-:Y:S01]  /*5d60*/  IMAD.X R65, R189, 0x1, R9, P4 ;  /* 0x00000001bd417824 */ /* 0x000fe200020e0609 */
[----:B------:R-:W-:Y:S01]  /*5d70*/  ISETP.NE.U32.AND P4, PT, R68, RZ, PT ;  /* 0x000000ff4400720c */ /* 0x000fe20003f85070 */
[----:B------:R-:W-:Y:S01]  /*5d80*/  HMMA.1688.F32.TF32 R132, R36, R94, R132 ;  /* 0x0000005e2484723c */ /* 0x000fe20000081084 */
[----:B------:R-:W-:-:S02]  /*5d90*/  SEL R69, R69, RZ, !P0 ;  /* 0x000000ff45457207 */ /* 0x000fc40004000000 */
[----:B------:R-:W-:Y:S01]  /*5da0*/  LEA R68, P6, R232, R192, 0x2 ;  /* 0x000000c0e8447211 */ /* 0x000fe200078c10ff */
[----:B------:R3:W-:Y:S01]  /*5db0*/  LDGSTS.E [R73+0x3a00], [R64.64], P1 ;  /* 0x03a0000040497fae */ /* 0x0007e20008921844 */
[----:B------:R-:W-:Y:S02]  /*5dc0*/  ISETP.NE.U32.AND P3, PT, R69, RZ, PT ;  /* 0x000000ff4500720c */ /* 0x000fe40003f65070 */
[----:B------:R-:W-:Y:S01]  /*5dd0*/  SEL R72, R72, RZ, !P0 ;  /* 0x000000ff48487207 */ /* 0x000fe20004000000 */
[----:B------:R-:W-:Y:S01]  /*5de0*/  IMAD.X R69, R189, 0x1, R156, P6 ;  /* 0x00000001bd457824 */ /* 0x000fe200030e069c */
[----:B------:R-:W-:Y:S01]  /*5df0*/  ISETP.GT.AND P6, PT, R197, 0x16, PT ;  /* 0x00000016c500780c */ /* 0x000fe20003fc4270 */
[----:B------:R-:W-:Y:S01]  /*5e00*/  HMMA.1688.F32.TF32 R136, R28, R82, R136 ;  /* 0x000000521c88723c */ /* 0x000fe20000081088 */
[----:B------:R-:W-:Y:S02]  /*5e10*/  ISETP.NE.U32.AND P2, PT, R72, RZ, PT ;  /* 0x000000ff4800720c */ /* 0x000fe40003f45070 */
[----:B------:R-:W-:-:S02]  /*5e20*/  SEL R41, RZ, 0x4, !P6 ;  /* 0x00000004ff297807 */ /* 0x000fc40007000000 */
[----:B------:R-:W-:Y:S02]  /*5e30*/  ISETP.GT.AND P1, PT, R197, 0x12, PT ;  /* 0x00000012c500780c */ /* 0x000fe40003f24270 */
[-C--:B---3--:R-:W-:Y:S01]  /*5e40*/  LEA R64, P6, R216, R192.reuse, 0x2 ;  /* 0x000000c0d8407211 */ /* 0x088fe200078c10ff */
[C---:B------:R-:W-:Y:S01]  /*5e50*/  HMMA.1688.F32.TF32 R108, R28.reuse, R86, R108 ;  /* 0x000000561c6c723c */ /* 0x040fe2000008106c */
[----:B------:R-:W-:Y:S02]  /*5e60*/  SEL R40, RZ, 0x4, !P1 ;  /* 0x00000004ff287807 */ /* 0x000fe40004800000 */
[----:B-1----:R-:W-:Y:S01]  /*5e70*/  LEA R66, P1, R224, R192, 0x2 ;  /* 0x000000c0e0427211 */ /* 0x002fe200078210ff */
[----:B------:R-:W-:Y:S01]  /*5e80*/  IMAD.X R65, R189, 0x1, R148, P6 ;  /* 0x00000001bd417824 */ /* 0x000fe200030e0694 */
[----:B------:R-:W-:Y:S01]  /*5e90*/  ISETP.GT.AND P6, PT, R197, 0x1a, PT ;  /* 0x0000001ac500780c */ /* 0x000fe20003fc4270 */
[----:B------:R1:W-:Y:S01]  /*5ea0*/  LDGSTS.E [R71+0x400], [R68.64], P2 ;  /* 0x0040000044477fae */ /* 0x0003e20009121844 */
[----:B------:R-:W-:Y:S01]  /*5eb0*/  SEL R40, R40, RZ, !P0 ;  /* 0x000000ff28287207 */ /* 0x000fe20004000000 */
[----:B------:R-:W-:Y:S01]  /*5ec0*/  IMAD.X R67, R189, 0x1, R152, P1 ;  /* 0x00000001bd437824 */ /* 0x000fe200008e0698 */
[----:B------:R-:W-:Y:S01]  /*5ed0*/  SEL R43, RZ, 0x4, !P6 ;  /* 0x00000004ff2b7807 */ /* 0x000fe20007000000 */
[----:B------:R-:W-:Y:S01]  /*5ee0*/  HMMA.1688.F32.TF32 R104, R28, R90, R104 ;  /* 0x0000005a1c68723c */ /* 0x000fe20000081068 */
[----:B------:R-:W-:-:S02]  /*5ef0*/  ISETP.GT.AND P6, PT, R197, 0x1e, PT ;  /* 0x0000001ec500780c */ /* 0x000fc40003fc4270 */
[----:B------:R-:W-:Y:S01]  /*5f00*/  SEL R41, R41, RZ, !P0 ;  /* 0x000000ff29297207 */ /* 0x000fe20004000000 */
[----:B------:R2:W-:Y:S01]  /*5f10*/  LDGSTS.E [R71+0xc00], [R66.64], P5 ;  /* 0x00c0000042477fae */ /* 0x0005e2000a921844 */
[----:B------:R-:W-:Y:S02]  /*5f20*/  ISETP.NE.U32.AND P1, PT, R40, RZ, PT ;  /* 0x000000ff2800720c */ /* 0x000fe40003f25070 */
[----:B------:R-:W-:Y:S01]  /*5f30*/  ISETP.NE.U32.AND P2, PT, R41, RZ, PT ;  /* 0x000000ff2900720c */ /* 0x000fe20003f45070 */
[----:B------:R3:W-:Y:S01]  /*5f40*/  LDGSTS.E [R71+0x1400], [R64.64], P4 ;  /* 0x0140000040477fae */ /* 0x0007e2000a121844 */
[----:B-1----:R-:W-:Y:S01]  /*5f50*/  SEL R68, RZ, 0x4, !P6 ;  /* 0x00000004ff447807 */ /* 0x002fe20007000000 */
[----:B------:R-:W-:Y:S01]  /*5f60*/  HMMA.1688.F32.TF32 R44, R28, R94, R44 ;  /* 0x0000005e1c2c723c */ /* 0x000fe2000008102c */
[----:B------:R-:W-:Y:S02]  /*5f70*/  ISETP.GT.AND P6, PT, R197, 0x3, PT ;  /* 0x00000003c500780c */ /* 0x000fe40003fc4270 */
[----:B------:R-:W-:-:S02]  /*5f80*/  LEA R40, P5, R249, R192, 0x2 ;  /* 0x000000c0f9287211 */ /* 0x000fc400078a10ff */
[-C--:B------:R-:W-:Y:S02]  /*5f90*/  LEA R42, P4, R241, R192.reuse, 0x2 ;  /* 0x000000c0f12a7211 */ /* 0x080fe400078810ff */
[----:B------:R-:W-:Y:S01]  /*5fa0*/  SEL R43, R43, RZ, !P0 ;  /* 0x000000ff2b2b7207 */ /* 0x000fe20004000000 */
[----:B------:R-:W-:Y:S01]  /*5fb0*/  IMAD.X R41, R189, 0x1, R24, P5 ;  /* 0x00000001bd297824 */ /* 0x000fe200028e0618 */
[----:B------:R-:W-:Y:S01]  /*5fc0*/  SEL R68, R68, RZ, !P0 ;  /* 0x000000ff44447207 */ /* 0x000fe20004000000 */
[C---:B----4-:R-:W-:Y:S01]  /*5fd0*/  HMMA.1688.F32.TF32 R48, R32.reuse, R82, R48 ;  /* 0x000000522030723c */ /* 0x050fe20000081030 */
[----:B---3--:R-:W-:Y:S02]  /*5fe0*/  SEL R65, RZ, 0x4, !P6 ;  /* 0x00000004ff417807 */ /* 0x008fe40007000000 */
[----:B------:R-:W-:Y:S01]  /*5ff0*/  LEA R64, P6, R233, R192, 0x2 ;  /* 0x000000c0e9407211 */ /* 0x000fe200078c10ff */
[----:B------:R1:W-:Y:S01]  /*6000*/  LDGSTS.E [R71+0x1c00], [R40.64], P3 ;  /* 0x01c0000028477fae */ /* 0x0003e20009921844 */
[----:B------:R-:W-:Y:S01]  /*6010*/  ISETP.NE.U32.AND P5, PT, R43, RZ, PT ;  /* 0x000000ff2b00720c */ /* 0x000fe20003fa5070 */
[----:B------:R-:W-:Y:S01]  /*6020*/  IMAD.X R43, R189, 0x1, R20, P4 ;  /* 0x00000001bd2b7824 */ /* 0x000fe200020e0614 */
[----:B------:R-:W-:Y:S01]  /*6030*/  SEL R36, R65, RZ, !P0 ;  /* 0x000000ff41247207 */ /* 0x000fe20004000000 */
[----:B------:R-:W-:Y:S01]  /*6040*/  IMAD.X R65, R189, 0x1, R16, P6 ;  /* 0x00000001bd417824 */ /* 0x000fe200030e0610 */
[----:B------:R-:W-:Y:S01]  /*6050*/  ISETP.NE.U32.AND P4, PT, R68, RZ, PT ;  /* 0x000000ff4400720c */ /* 0x000fe20003f85070 */
[----:B------:R-:W-:Y:S01]  /*6060*/  HMMA.1688.F32.TF32 R52, R32, R86, R52 ;  /* 0x000000562034723c */ /* 0x000fe20000081034 */
[----:B------:R3:W-:Y:S01]  /*6070*/  LDGSTS.E [R71+0x2400], [R42.64], P1 ;  /* 0x024000002a477fae */ /* 0x0007e20008921844 */
[----:B------:R-:W-:-:S02]  /*6080*/  ISETP.GT.AND P1, PT, R197, 0xb, PT ;  /* 0x0000000bc500780c */ /* 0x000fc40003f24270 */
[----:B------:R-:W-:Y:S01]  /*6090*/  ISETP.NE.U32.AND P3, PT, R36, RZ, PT ;  /* 0x000000ff2400720c */ /* 0x000fe20003f65070 */
[----:B------:R4:W-:Y:S01]  /*60a0*/  LDGSTS.E [R71+0x2c00], [R64.64], P2 ;  /* 0x02c0000040477fae */ /* 0x0009e20009121844 */
[----:B------:R-:W-:Y:S02]  /*60b0*/  ISETP.GT.AND P2, PT, R197, 0x7, PT ;  /* 0x00000007c500780c */ /* 0x000fe40003f44270 */
[----:B------:R-:W-:Y:S01]  /*60c0*/  SEL R39, RZ, 0x4, !P1 ;  /* 0x00000004ff277807 */ /* 0x000fe20004800000 */
[----:B------:R-:W-:Y:S01]  /*60d0*/  HMMA.1688.F32.TF32 R56, R32, R90, R56 ;  /* 0x0000005a2038723c */ /* 0x000fe20000081038 */
[----:B------:R-:W-:Y:S02]  /*60e0*/  SEL R37, RZ, 0x4, !P2 ;  /* 0x00000004ff257807 */ /* 0x000fe40005000000 */
[-C--:B------:R-:W-:Y:S01]  /*60f0*/  LEA R38, P2, R225, R192.reuse, 0x2 ;  /* 0x000000c0e1267211 */ /* 0x080fe200078410ff */
[----:B---3--:R-:W-:Y:S01]  /*6100*/  IMAD R43, R194, 0x4000, R203 ;  /* 0x00004000c22b7824 */ /* 0x008fe200078e02cb */
[----:B------:R-:W-:-:S02]  /*6110*/  LEA R36, P1, R217, R192, 0x2 ;  /* 0x000000c0d9247211 */ /* 0x000fc400078210ff */
[----:B------:R-:W-:Y:S01]  /*6120*/  SEL R37, R37, RZ, !P0 ;  /* 0x000000ff25257207 */ /* 0x000fe20004000000 */
[----:B------:R-:W-:Y:S01]  /*6130*/  HMMA.1688.F32.TF32 R60, R32, R94, R60 ;  /* 0x0000005e203c723c */ /* 0x000fe2000008103c */
[----:B-1----:R-:W-:Y:S01]  /*6140*/  SEL R40, R39, RZ, !P0 ;  /* 0x000000ff27287207 */ /* 0x002fe20004000000 */
[----:B------:R-:W-:Y:S01]  /*6150*/  IMAD.X R39, R189, 0x1, R12, P2 ;  /* 0x00000001bd277824 */ /* 0x000fe200010e060c */
[----:B------:R-:W-:Y:S01]  /*6160*/  ISETP.GT.AND P6, PT, R197, 0xf, PT ;  /* 0x0000000fc500780c */ /* 0x000fe20003fc4270 */
[----:B----4-:R-:W-:Y:S01]  /*6170*/  IMAD R65, R194, 0x2000, R201 ;  /* 0x00002000c2417824 */ /* 0x010fe200078e02c9 */
[----:B------:R-:W-:Y:S01]  /*6180*/  ISETP.NE.U32.AND P2, PT, R37, RZ, PT ;  /* 0x000000ff2500720c */ /* 0x000fe20003f45070 */
[----:B------:R-:W-:Y:S01]  /*6190*/  IMAD.X R37, R189, 0x1, R8, P1 ;  /* 0x00000001bd257824 */ /* 0x000fe200008e0608 */
[----:B------:R-:W-:Y:S01]  /*61a0*/  ISETP.NE.U32.AND P1, PT, R40, RZ, PT ;  /* 0x000000ff2800720c */ /* 0x000fe20003f25070 */
[----:B------:R1:W-:Y:S01]  /*61b0*/  LDGSTS.E [R71+0x3400], [R38.64], P5 ;  /* 0x0340000026477fae */ /* 0x0003e2000a921844 */
[----:B------:R-:W-:-:S02]  /*61c0*/  SEL R40, RZ, 0x4, !P6 ;  /* 0x00000004ff287807 */ /* 0x000fc40007000000 */
[----:B------:R-:W-:Y:S01]  /*61d0*/  ISETP.GT.AND P5, PT, R197, 0x13, PT ;  /* 0x00000013c500780c */ /* 0x000fe20003fa4270 */
[----:B------:R3:W-:Y:S01]  /*61e0*/  LDGSTS.E [R71+0x3c00], [R36.64], P4 ;  /* 0x03c0000024477fae */ /* 0x0007e2000a121844 */
[----:B------:R-:W-:Y:S02]  /*61f0*/  SEL R41, R40, RZ, !P0 ;  /* 0x000000ff28297207 */ /* 0x000fe40004000000 */
[-C--:B------:R-:W-:Y:S02]  /*6200*/  LEA R40, P6, R230, R192.reuse, 0x2 ;  /* 0x000000c0e6287211 */ /* 0x080fe400078c10ff */
[----:B------:R-:W-:Y:S02]  /*6210*/  ISETP.NE.U32.AND P4, PT, R41, RZ, PT ;  /* 0x000000ff2900720c */ /* 0x000fe40003f85070 */
[----:B------:R-:W-:Y:S01]  /*6220*/  SEL R29, RZ, 0x4, !P5 ;  /* 0x00000004ff1d7807 */ /* 0x000fe20006800000 */
[----:B------:R-:W-:Y:S01]  /*6230*/  IMAD.X R41, R189, 0x1, R155, P6 ;  /* 0x00000001bd297824 */ /* 0x000fe200030e069b */
[----:B------:R-:W-:-:S02]  /*6240*/  LEA R28, P6, R222, R192, 0x2 ;  /* 0x000000c0de1c7211 */ /* 0x000fc400078c10ff */
[----:B------:R-:W-:Y:S02]  /*6250*/  SEL R30, R29, RZ, !P0 ;  /* 0x000000ff1d1e7207 */ /* 0x000fe40004000000 */
[----:B------:R-:W-:Y:S01]  /*6260*/  ISETP.GT.AND P5, PT, R197, 0x17, PT ;  /* 0x00000017c500780c */ /* 0x000fe20003fa4270 */
[----:B------:R-:W-:Y:S01]  /*6270*/  IMAD.X R29, R189, 0x1, R151, P6 ;  /* 0x00000001bd1d7824 */ /* 0x000fe200030e0697 */
[----:B------:R4:W-:Y:S01]  /*6280*/  LDGSTS.E [R43+0x600], [R40.64], P3 ;  /* 0x00600000282b7fae */ /* 0x0009e20009921844 */
[----:B------:R-:W-:Y:S02]  /*6290*/  ISETP.NE.U32.AND P3, PT, R30, RZ, PT ;  /* 0x000000ff1e00720c */ /* 0x000fe40003f65070 */
[----:B------:R-:W-:Y:S01]  /*62a0*/  SEL R31, RZ, 0x4, !P5 ;  /* 0x00000004ff1f7807 */ /* 0x000fe20006800000 */
[----:B------:R5:W-:Y:S01]  /*62b0*/  LDGSTS.E [R43+0xe00], [R28.64], P2 ;  /* 0x00e000001c2b7fae */ /* 0x000be20009121844 */
[----:B------:R-:W-:Y:S02]  /*62c0*/  LEA R30, P2, R214, R192, 0x2 ;  /* 0x000000c0d61e7211 */ /* 0x000fe400078410ff */
[----:B---3--:R-:W-:-:S02]  /*62d0*/  SEL R36, R31, RZ, !P0 ;  /* 0x000000ff1f247207 */ /* 0x008fc40004000000 */
[----:B------:R-:W-:Y:S01]  /*62e0*/  ISETP.GT.AND P6, PT, R197, 0x1f, PT ;  /* 0x0000001fc500780c */ /* 0x000fe20003fc4270 */
[----:B------:R-:W-:Y:S01]  /*62f0*/  IMAD.X R31, R189, 0x1, R27, P2 ;  /* 0x00000001bd1f7824 */ /* 0x000fe200010e061b */
[----:B------:R-:W-:Y:S02]  /*6300*/  ISETP.GT.AND P5, PT, R197, 0x1b, PT ;  /* 0x0000001bc500780c */ /* 0x000fe40003fa4270 */
[----:B------:R-:W-:Y:S02]  /*6310*/  SEL R37, RZ, 0x4, !P6 ;  /* 0x00000004ff257807 */ /* 0x000fe40007000000 */
[----:B------:R3:W-:Y:S01]  /*6320*/  LDGSTS.E [R43+0x1600], [R30.64], P1 ;  /* 0x016000001e2b7fae */ /* 0x0007e20008921844 */
[----:B-----5:R-:W-:Y:S02]  /*6330*/  LEA R28, P1, R247, R192, 0x2 ;  /* 0x000000c0f71c7211 */ /* 0x020fe400078210ff */
[----:B------:R-:W-:Y:S02]  /*6340*/  ISETP.NE.U32.AND P2, PT, R36, RZ, PT ;  /* 0x000000ff2400720c */ /* 0x000fe40003f45070 */
[----:B------:R-:W-:Y:S01]  /*6350*/  SEL R36, RZ, 0x4, !P5 ;  /* 0x00000004ff247807 */ /* 0x000fe20006800000 */
[----:B------:R-:W-:Y:S01]  /*6360*/  IMAD.X R29, R189, 0x1, R23, P1 ;  /* 0x00000001bd1d7824 */ /* 0x000fe200008e0617 */
[----:B------:R-:W-:-:S02]  /*6370*/  SEL R37, R37, RZ, !P0 ;  /* 0x000000ff25257207 */ /* 0x000fc40004000000 */
[----:B------:R-:W-:Y:S02]  /*6380*/  ISETP.GE.AND P6, PT, R210, R197, PT ;  /* 0x000000c5d200720c */ /* 0x000fe40003fc6270 */
[----:B------:R-:W-:Y:S01]  /*6390*/  SEL R36, R36, RZ, !P0 ;  /* 0x000000ff24247207 */ /* 0x000fe20004000000 */
[----:B------:R5:W-:Y:S01]  /*63a0*/  LDGSTS.E [R43+0x1e00], [R28.64], P4 ;  /* 0x01e000001c2b7fae */ /* 0x000be2000a121844 */
[----:B------:R-:W-:Y:S02]  /*63b0*/  ISETP.NE.U32.AND P1, PT, R37, RZ, PT ;  /* 0x000000ff2500720c */ /* 0x000fe40003f25070 */
[----:B------:R-:W-:Y:S02]  /*63c0*/  SEL R37, RZ, 0x4, P6 ;  /* 0x00000004ff257807 */ /* 0x000fe40003000000 */
[----:B------:R-:W-:Y:S02]  /*63d0*/  ISETP.NE.U32.AND P5, PT, R36, RZ, PT ;  /* 0x000000ff2400720c */ /* 0x000fe40003fa5070 */
[----:B------:R-:W-:-:S02]  /*63e0*/  LEA R36, P6, R239, R192, 0x2 ;  /* 0x000000c0ef247211 */ /* 0x000fc400078c10ff */
[----:B---3--:R-:W-:Y:S02]  /*63f0*/  SEL R31, R37, RZ, !P0 ;  /* 0x000000ff251f7207 */ /* 0x008fe40004000000 */
[-C--:B------:R-:W-:Y:S01]  /*6400*/  LEA R30, P0, R231, R192.reuse, 0x2 ;  /* 0x000000c0e71e7211 */ /* 0x080fe200078010ff */
[----:B------:R-:W-:Y:S01]  /*6410*/  IMAD.X R37, R189, 0x1, R19, P6 ;  /* 0x00000001bd257824 */ /* 0x000fe200030e0613 */
[----:B------:R-:W-:Y:S02]  /*6420*/  ISETP.NE.U32.AND P4, PT, R31, RZ, PT ;  /* 0x000000ff1f00720c */ /* 0x000fe40003f85070 */
[-C--:B------:R-:W-:Y:S01]  /*6430*/  LEA R32, P6, R223, R192.reuse, 0x2 ;  /* 0x000000c0df207211 */ /* 0x080fe200078c10ff */
[----:B------:R-:W-:Y:S01]  /*6440*/  IMAD.X R31, R189, 0x1, R15, P0 ;  /* 0x00000001bd1f7824 */ /* 0x000fe200000e060f */
[----:B------:R-:W-:Y:S01]  /*6450*/  LEA R34, P0, R215, R192, 0x2 ;  /* 0x000000c0d7227211 */ /* 0x000fe200078010ff */
[----:B------:R3:W-:Y:S01]  /*6460*/  LDGSTS.E [R43+0x2600], [R36.64], P3 ;  /* 0x02600000242b7fae */ /* 0x0007e20009921844 */
[----:B------:R-:W-:Y:S01]  /*6470*/  IADD3 R197, R197, -0x20, RZ ;  /* 0xffffffe0c5c57810 */ /* 0x000fe20007ffe0ff */
[----:B------:R-:W-:-:S02]  /*6480*/  IMAD.X R33, R189, 0x1, R11, P6 ;  /* 0x00000001bd217824 */ /* 0x000fc400030e060b */
[----:B------:R-:W-:Y:S01]  /*6490*/  IMAD.X R35, R189, 0x1, R7, P0 ;  /* 0x00000001bd237824 */ /* 0x000fe200000e0607 */
[C---:B-1----:R-:W-:Y:S01]  /*64a0*/  IADD3 R38, P0, R213.reuse, R186, RZ ;  /* 0x000000bad5267210 */ /* 0x042fe20007f1e0ff */
[----:B------:R1:W-:Y:S01]  /*64b0*/  LDGSTS.E [R43+0x2e00], [R30.64], P2 ;  /* 0x02e000001e2b7fae */ /* 0x0003e20009121844 */
[----:B-----5:R-:W-:-:S03]  /*64c0*/  IADD3 R28, P2, R213, R190, RZ ;  /* 0x000000bed51c7210 */ /* 0x020fc60007f5e0ff */
[----:B------:R5:W-:Y:S01]  /*64d0*/  LDGSTS.E [R43+0x3600], [R32.64], P5 ;  /* 0x03600000202b7fae */ /* 0x000be2000a921844 */
[--C-:B------:R-:W-:Y:S02]  /*64e0*/  IMAD.X R39, R183, 0x1, R3.reuse, P0 ;  /* 0x00000001b7277824 */ /* 0x100fe400000e0603 */
[--C-:B------:R-:W-:Y:S01]  /*64f0*/  IMAD.X R29, R187, 0x1, R3.reuse, P2 ;  /* 0x00000001bb1d7824 */ /* 0x100fe200010e0603 */
[----:B------:R2:W-:Y:S01]  /*6500*/  LDGSTS.E [R43+0x3e00], [R34.64], P1 ;  /* 0x03e00000222b7fae */ /* 0x0005e20008921844 */
[C---:B---3--:R-:W-:Y:S02]  /*6510*/  IADD3 R36, P1, R213.reuse, R182, RZ ;  /* 0x000000b6d5247210 */ /* 0x048fe40007f3e0ff */
[----:B-1----:R-:W-:Y:S01]  /*6520*/  IADD3 R30, P0, R213, R178, RZ ;  /* 0x000000b2d51e7210 */ /* 0x002fe20007f1e0ff */
[----:B------:R-:W0:Y:S02]  /*6530*/  LDGDEPBAR ;  /* 0x00000000000079af */ /* 0x000e240000000000 */
[--C-:B------:R-:W-:Y:S01]  /*6540*/  IMAD.X R37, R179, 0x1, R3.reuse, P1 ;  /* 0x00000001b3257824 */ /* 0x100fe200008e0603 */
[----:B-----5:R-:W-:Y:S01]  /*6550*/  IADD3 R32, P1, R213, R174, RZ ;  /* 0x000000aed5207210 */ /* 0x020fe20007f3e0ff */
[----:B------:R-:W-:Y:S01]  /*6560*/  IMAD.X R31, R175, 0x1, R3, P0 ;  /* 0x00000001af1f7824 */ /* 0x000fe200000e0603 */
[----:B------:R1:W-:Y:S01]  /*6570*/  LDGSTS.E [R65+0x8000], [R28.64], P4 ;  /* 0x080000001c417fae */ /* 0x0003e2000a121844 */
[----:B--2---:R-:W-:-:S02]  /*6580*/  IADD3 R34, P0, R213, R170, RZ ;  /* 0x000000aad5227210 */ /* 0x004fc40007f1e0ff */
[----:B------:R-:W-:Y:S01]  /*6590*/  IMAD.X R33, R171, 0x1, R3, P1 ;  /* 0x00000001ab217824 */ /* 0x000fe200008e0603 */
[----:B----4-:R-:W-:Y:S01]  /*65a0*/  IADD3 R40, P1, R213, R166, RZ ;  /* 0x000000a6d5287210 */ /* 0x010fe20007f3e0ff */
[----:B------:R2:W-:Y:S01]  /*65b0*/  LDGSTS.E [R65+0x8400], [R38.64], P4 ;  /* 0x0840000026417fae */ /* 0x0005e2000a121844 */
[----:B------:R-:W-:Y:S01]  /*65c0*/  IMAD R43, R194, 0x2000, R199 ;  /* 0x00002000c22b7824 */ /* 0x000fe200078e02c7 */
[----:B------:R-:W-:Y:S01]  /*65d0*/  IADD3 R170, P6, R170, R5, RZ ;  /* 0x00000005aaaa7210 */ /* 0x000fe20007fde0ff */
[--C-:B------:R-:W-:Y:S01]  /*65e0*/  IMAD.X R35, R167, 0x1, R3.reuse, P0 ;  /* 0x00000001a7237824 */ /* 0x100fe200000e0603 */
[----:B------:R3:W-:Y:S01]  /*65f0*/  LDGSTS.E [R65+0x8800], [R36.64], P4 ;  /* 0x0880000024417fae */ /* 0x0007e2000a121844 */
[----:B------:R-:W-:Y:S01]  /*6600*/  IMAD.X R41, R163, 0x1, R3, P1 ;  /* 0x00000001a3297824 */ /* 0x000fe200008e0603 */
[----:B-1----:R-:W-:Y:S02]  /*6610*/  IADD3 R28, P2, R213, R162, RZ ;  /* 0x000000a2d51c7210 */ /* 0x002fe40007f5e0ff */
[----:B------:R1:W-:Y:S01]  /*6620*/  LDGSTS.E [R65+0x8c00], [R30.64], P4 ;  /* 0x08c000001e417fae */ /* 0x0003e2000a121844 */
[----:B------:R-:W-:Y:S01]  /*6630*/  IMAD.X R167, R167, 0x1, R4, P6 ;  /* 0x00000001a7a77824 */ /* 0x000fe200030e0604 */
[----:B--2---:R-:W-:-:S02]  /*6640*/  IADD3 R38, P0, R213, R188, RZ ;  /* 0x000000bcd5267210 */ /* 0x004fc40007f1e0ff */
[----:B------:R2:W-:Y:S01]  /*6650*/  LDGSTS.E [R65+0x9000], [R32.64], P4 ;  /* 0x0900000020417fae */ /* 0x0005e2000a121844 */
[--C-:B------:R-:W-:Y:S01]  /*6660*/  IMAD.X R29, R159, 0x1, R3.reuse, P2 ;  /* 0x000000019f1d7824 */ /* 0x100fe200010e0603 */
[----:B---3--:R-:W-:Y:S01]  /*6670*/  IADD3 R36, P1, R213, R184, RZ ;  /* 0x000000b8d5247210 */ /* 0x008fe20007f3e0ff */
[--C-:B------:R-:W-:Y:S01]  /*6680*/  IMAD.X R39, R185, 0x1, R3.reuse, P0 ;  /* 0x00000001b9277824 */ /* 0x100fe200000e0603 */
[----:B------:R3:W-:Y:S01]  /*6690*/  LDGSTS.E [R65+0x9400], [R34.64], P4 ;  /* 0x0940000022417fae */ /* 0x0007e2000a121844 */
[----:B------:R-:W-:Y:S02]  /*66a0*/  IADD3 R184, P6, R184, R5, RZ ;  /* 0x00000005b8b87210 */ /* 0x000fe40007fde0ff */
[----:B-1----:R-:W-:Y:S01]  /*66b0*/  IADD3 R30, P0, R213, R180, RZ ;  /* 0x000000b4d51e7210 */ /* 0x002fe20007f1e0ff */
[C-C-:B------:R-:W-:Y:S01]  /*66c0*/  IMAD.X R37, R181.reuse, 0x1, R3.reuse, P1 ;  /* 0x00000001b5257824 */ /* 0x140fe200008e0603 */
[----:B------:R1:W-:Y:S01]  /*66d0*/  LDGSTS.E [R65+0x9800], [R40.64], P4 ;  /* 0x0980000028417fae */ /* 0x0003e2000a121844 */
[----:B------:R-:W-:Y:S01]  /*66e0*/  IMAD.X R181, R181, 0x1, R4, P6 ;  /* 0x00000001b5b57824 */ /* 0x000fe200030e0604 */
[----:B--2---:R-:W-:Y:S01]  /*66f0*/  IADD3 R32, P1, R213, R176, RZ ;  /* 0x000000b0d5207210 */ /* 0x004fe20007f3e0ff */
[----:B------:R-:W-:Y:S01]  /*6700*/  IMAD.X R31, R177, 0x1, R3, P0 ;  /* 0x00000001b11f7824 */ /* 0x000fe200000e0603 */
[----:B------:R2:W-:Y:S01]  /*6710*/  LDGSTS.E [R65+0x9c00], [R28.64], P4 ;  /* 0x09c000001c417fae */ /* 0x0005e2000a121844 */
[----:B---3--:R-:W-:-:S02]  /*6720*/  IADD3 R34, P0, R213, R172, RZ ;  /* 0x000000acd5227210 */ /* 0x008fc40007f1e0ff */
[--C-:B------:R-:W-:Y:S01]  /*6730*/  IMAD.X R33, R173, 0x1, R3.reuse, P1 ;  /* 0x00000001ad217824 */ /* 0x100fe200008e0603 */
[----:B------:R3:W-:Y:S01]  /*6740*/  LDGSTS.E [R43+0x8200], [R38.64], P4 ;  /* 0x08200000262b7fae */ /* 0x0007e2000a121844 */
[----:B-1----:R-:W-:Y:S01]  /*6750*/  IADD3 R40, P1, R213, R168, RZ ;  /* 0x000000a8d5287210 */ /* 0x002fe20007f3e0ff */
[--C-:B------:R-:W-:Y:S02]  /*6760*/  IMAD.X R35, R169, 0x1, R3.reuse, P0 ;  /* 0x00000001a9237824 */ /* 0x100fe400000e0603 */
[----:B------:R1:W-:Y:S01]  /*6770*/  LDGSTS.E [R43+0x8600], [R36.64], P4 ;  /* 0x08600000242b7fae */ /* 0x0003e2000a121844 */
[-C--:B------:R-:W-:Y:S02]  /*6780*/  IADD3 R168, P5, R168, R5.reuse, RZ ;  /* 0x00000005a8a87210 */ /* 0x080fe40007fbe0ff */
[----:B--2---:R-:W-:Y:S01]  /*6790*/  IADD3 R28, P2, R213, R164, RZ ;  /* 0x000000a4d51c7210 */ /* 0x004fe20007f5e0ff */
[C-C-:B------:R-:W-:Y:S01]  /*67a0*/  IMAD.X R41, R165.reuse, 0x1, R3.reuse, P1 ;  /* 0x00000001a5297824 */ /* 0x140fe200008e0603 */
[----:B------:R1:W-:Y:S01]  /*67b0*/  LDGSTS.E [R43+0x8a00], [R30.64], P4 ;  /* 0x08a000001e2b7fae */ /* 0x0003e2000a121844 */
[-C--:B------:R-:W-:Y:S01]  /*67c0*/  IADD3 R164, P3, R164, R5.reuse, RZ ;  /* 0x00000005a4a47210 */ /* 0x080fe20007f7e0ff */
[--C-:B------:R-:W-:Y:S01]  /*67d0*/  IMAD.X R165, R165, 0x1, R4.reuse, P5 ;  /* 0x00000001a5a57824 */ /* 0x100fe200028e0604 */
[----:B---3--:R-:W-:Y:S01]  /*67e0*/  IADD3 R38, P0, R213, R160, RZ ;  /* 0x000000a0d5267210 */ /* 0x008fe20007f1e0ff */
[C-C-:B------:R-:W-:Y:S01]  /*67f0*/  IMAD.X R29, R161.reuse, 0x1, R3.reuse, P2 ;  /* 0x00000001a11d7824 */ /* 0x140fe200010e0603 */
[----:B------:R1:W-:Y:S01]  /*6800*/  LDGSTS.E [R43+0x8e00], [R32.64], P4 ;  /* 0x08e00000202b7fae */ /* 0x0003e2000a121844 */
[-C--:B------:R-:W-:Y:S01]  /*6810*/  IADD3 R160, P1, R160, R5.reuse, RZ ;  /* 0x00000005a0a07210 */ /* 0x080fe20007f3e0ff */
[--C-:B------:R-:W-:Y:S01]  /*6820*/  IMAD.X R161, R161, 0x1, R4.reuse, P3 ;  /* 0x00000001a1a17824 */ /* 0x100fe200018e0604 */
[-C--:B------:R-:W-:Y:S01]  /*6830*/  IADD3 R162, P2, R162, R5.reuse, RZ ;  /* 0x00000005a2a27210 */ /* 0x080fe20007f5e0ff */
[C---:B------:R-:W-:Y:S01]  /*6840*/  IMAD.X R39, R158.reuse, 0x1, R3, P0 ;  /* 0x000000019e277824 */ /* 0x040fe200000e0603 */
[----:B------:R1:W-:Y:S01]  /*6850*/  LDGSTS.E [R43+0x9200], [R34.64], P4 ;  /* 0x09200000222b7fae */ /* 0x0003e2000a121844 */
[--C-:B------:R-:W-:Y:S01]  /*6860*/  IMAD.X R158, R158, 0x1, R4.reuse, P1 ;  /* 0x000000019e9e7824 */ /* 0x100fe200008e0604 */
[-C--:B------:R-:W-:Y:S01]  /*6870*/  IADD3 R172, P0, R172, R5.reuse, RZ ;  /* 0x00000005acac7210 */ /* 0x080fe20007f1e0ff */
[----:B------:R-:W-:Y:S01]  /*6880*/  IMAD.X R159, R159, 0x1, R4, P2 ;  /* 0x000000019f9f7824 */ /* 0x000fe200010e0604 */
[----:B------:R1:W-:Y:S01]  /*6890*/  LDGSTS.E [R43+0x9600], [R40.64], P4 ;  /* 0x09600000282b7fae */ /* 0x0003e2000a121844 */
[----:B------:R-:W-:-:S02]  /*68a0*/  IADD3 R174, P1, R174, R5, RZ ;  /* 0x00000005aeae7210 */ /* 0x000fc40007f3e0ff */
[-C--:B------:R-:W-:Y:S01]  /*68b0*/  IADD3 R176, P2, R176, R5.reuse, RZ ;  /* 0x00000005b0b07210 */ /* 0x080fe20007f5e0ff */
[----:B------:R1:W-:Y:S01]  /*68c0*/  LDGSTS.E [R43+0x9a00], [R28.64], P4 ;  /* 0x09a000001c2b7fae */ /* 0x0003e2000a121844 */
[-C--:B------:R-:W-:Y:S01]  /*68d0*/  IADD3 R178, P3, R178, R5.reuse, RZ ;  /* 0x00000005b2b27210 */ /* 0x080fe20007f7e0ff */
[--C-:B------:R-:W-:Y:S01]  /*68e0*/  IMAD.X R169, R169, 0x1, R4.reuse, P0 ;  /* 0x00000001a9a97824 */ /* 0x100fe200000e0604 */
[-C--:B------:R-:W-:Y:S01]  /*68f0*/  IADD3 R182, P5, R182, R5.reuse, RZ ;  /* 0x00000005b6b67210 */ /* 0x080fe20007fbe0ff */
[----:B------:R1:W-:Y:S01]  /*6900*/  LDGSTS.E [R43+0x9e00], [R38.64], P4 ;  /* 0x09e00000262b7fae */ /* 0x0003e2000a121844 */
[-C--:B------:R-:W-:Y:S01]  /*6910*/  IADD3 R166, P4, R166, R5.reuse, RZ ;  /* 0x00000005a6a67210 */ /* 0x080fe20007f9e0ff */
[--C-:B------:R-:W-:Y:S01]  /*6920*/  IMAD.X R171, R171, 0x1, R4.reuse, P1 ;  /* 0x00000001abab7824 */ /* 0x100fe200008e0604 */
[-C--:B------:R-:W-:Y:S01]  /*6930*/  IADD3 R186, P0, R186, R5.reuse, RZ ;  /* 0x00000005baba7210 */ /* 0x080fe20007f1e0ff */
[--C-:B------:R-:W-:Y:S01]  /*6940*/  IMAD.X R173, R173, 0x1, R4.reuse, P2 ;  /* 0x00000001adad7824 */ /* 0x100fe200010e0604 */
[-C--:B------:R-:W-:Y:S01]  /*6950*/  IADD3 R188, P1, R188, R5.reuse, RZ ;  /* 0x00000005bcbc7210 */ /* 0x080fe20007f3e0ff */
[--C-:B------:R-:W-:Y:S01]  /*6960*/  IMAD.X R163, R163, 0x1, R4.reuse, P4 ;  /* 0x00000001a3a37824 */ /* 0x100fe200020e0604 */
[-C--:B------:R-:W-:Y:S01]  /*6970*/  IADD3 R180, P4, R180, R5.reuse, RZ ;  /* 0x00000005b4b47210 */ /* 0x080fe20007f9e0ff */
[--C-:B------:R-:W-:Y:S01]  /*6980*/  IMAD.X R175, R175, 0x1, R4.reuse, P3 ;  /* 0x00000001afaf7824 */ /* 0x100fe200018e0604 */
[----:B------:R-:W-:Y:S01]  /*6990*/  IADD3 R190, P2, R190, R5, RZ ;  /* 0x00000005bebe7210 */ /* 0x000fe20007f5e0ff */
[----:B------:R-:W0:Y:S01]  /*69a0*/  LDGDEPBAR ;  /* 0x00000000000079af */ /* 0x000e220000000000 */
[----:B------:R-:W-:Y:S01]  /*69b0*/  LEA R192, P3, R211, R192, 0x2 ;  /* 0x000000c0d3c07211 */ /* 0x000fe200078610ff */
[--C-:B------:R-:W-:Y:S01]  /*69c0*/  IMAD.X R177, R177, 0x1, R4.reuse, P4 ;  /* 0x00000001b1b17824 */ /* 0x100fe200020e0604 */
[----:B------:R-:W-:Y:S01]  /*69d0*/  ISETP.NE.U32.AND P4, PT, R208, R195, PT ;  /* 0x000000c3d000720c */ /* 0x000fe20003f85070 */
[----:B------:R-:W-:-:S02]  /*69e0*/  IMAD.X R179, R179, 0x1, R4, P5 ;  /* 0x00000001b3b37824 */ /* 0x000fc400028e0604 */
[--C-:B------:R-:W-:Y:S02]  /*69f0*/  IMAD.X R183, R183, 0x1, R4.reuse, P0 ;  /* 0x00000001b7b77824 */ /* 0x100fe400000e0604 */
[--C-:B------:R-:W-:Y:S02]  /*6a00*/  IMAD.X R185, R185, 0x1, R4.reuse, P1 ;  /* 0x00000001b9b97824 */ /* 0x100fe400008e0604 */
[----:B------:R-:W-:Y:S02]  /*6a10*/  IMAD.X R187, R187, 0x1, R4, P2 ;  /* 0x00000001bbbb7824 */ /* 0x000fe400010e0604 */
[----:B------:R-:W-:-:S04]  /*6a20*/  IMAD.X R189, R189, 0x1, R6, P3 ;  /* 0x00000001bdbd7824 */ /* 0x000fc800018e0606 */
[----:B-1----:R-:W-:Y:S01]  /*6a30*/  @!P4 CALL.REL.NOINC `(.L_x_1) ;  /* 0x000000100000c944 */ /* 0x002fe20003c00000 */
[----:B------:R-:W-:Y:S05]  /*6a40*/  BRA `(.L_x_2) ;  /* 0xffffe24000007947 */ /* 0x000fea000383ffff */
.L_x_1:
[----:B------:R-:W-:Y:S01]  /*6a50*/  IMAD.SHL.U32 R3, R191, 0x200, RZ ;  /* 0x00000200bf037824 */ /* 0x000fe200078e00ff */
[----:B------:R-:W-:-:S04]  /*6a60*/  DEPBAR.LE SB0, 0x0 ;  /* 0x000080000000791a */ /* 0x000fc80000000000 */
[----:B------:R-:W-:Y:S01]  /*6a70*/  LOP3.LUT R3, R3, 0x3000, RZ, 0xc0, !PT ;  /* 0x0000300003037812 */ /* 0x000fe200078ec0ff */
[----:B------:R-:W-:Y:S01]  /*6a80*/  IMAD.MOV.U32 R6, RZ, RZ, R100 ;  /* 0x000000ffff067224 */ /* 0x000fe200078e0064 */
[----:B------:R-:W-:Y:S01]  /*6a90*/  ISETP.GE.AND P0, PT, R0, c[0x0][0x178], PT ;  /* 0x00005e0000007a0c */ /* 0x000fe20003f06270 */
[----:B------:R-:W-:Y:S01]  /*6aa0*/  IMAD.MOV.U32 R7, RZ, RZ, R101 ;  /* 0x000000ffff077224 */ /* 0x000fe200078e0065 */
[----:B------:R-:W-:Y:S01]  /*6ab0*/  LOP3.LUT R196, R3, 0x60, R196, 0xf8, !PT ;  /* 0x0000006003c47812 */ /* 0x000fe200078ef8c4 */
[C---:B------:R-:W-:Y:S01]  /*6ac0*/  IMAD.SHL.U32 R3, R191.reuse, 0x4, RZ ;  /* 0x00000004bf037824 */ /* 0x040fe200078e00ff */
[C---:B------:R-:W-:Y:S01]  /*6ad0*/  IADD3 R5, R2.reuse, 0x1, RZ ;  /* 0x0000000102057810 */ /* 0x040fe20007ffe0ff */
[----:B------:R-:W-:Y:S01]  /*6ae0*/  IMAD.MOV.U32 R10, RZ, RZ, R124 ;  /* 0x000000ffff0a7224 */ /* 0x000fe200078e007c */
[----:B------:R-:W-:Y:S01]  /*6af0*/  IADD3 R4, R2, 0x2, RZ ;  /* 0x0000000202047810 */ /* 0x000fe20007ffe0ff */
[----:B------:R-:W-:Y:S01]  /*6b00*/  IMAD.MOV.U32 R11, RZ, RZ, R125 ;  /* 0x000000ffff0b7224 */ /* 0x000fe200078e007d */
[----:B------:R-:W-:Y:S01]  /*6b10*/  LOP3.LUT R196, R196, 0x170, R3, 0x78, !PT ;  /* 0x00000170c4c47812 */ /* 0x000fe200078e7803 */
[----:B------:R-:W-:Y:S01]  /*6b20*/  IMAD.SHL.U32 R3, R191, 0x800, RZ ;  /* 0x00000800bf037824 */ /* 0x000fe200078e00ff */
[----:B------:R-:W-:Y:S01]  /*6b30*/  ISETP.LT.AND P3, PT, R5, c[0x0][0x17c], !P0 ;  /* 0x00005f0005007a0c */ /* 0x000fe20004761270 */
[----:B------:R-:W-:Y:S01]  /*6b40*/  IMAD.SHL.U32 R191, R191, 0x40, RZ ;  /* 0x00000040bfbf7824 */ /* 0x000fe200078e00ff */
[----:B------:R-:W-:Y:S01]  /*6b50*/  ISETP.LT.AND P5, PT, R4, c[0x0][0x17c], !P0 ;  /* 0x00005f0004007a0c */ /* 0x000fe200047a1270 */
[----:B------:R-:W-:Y:S01]  /*6b60*/  IMAD.MOV.U32 R14, RZ, RZ, R108 ;  /* 0x000000ffff0e7224 */ /* 0x000fe200078e006c */
[C---:B------:R-:W-:Y:S01]  /*6b70*/  IADD3 R5, R2.reuse, 0x3, RZ ;  /* 0x0000000302057810 */ /* 0x040fe20007ffe0ff */
[----:B------:R-:W-:Y:S01]  /*6b80*/  IMAD.MOV.U32 R15, RZ, RZ, R109 ;  /* 0x000000ffff0f7224 */ /* 0x000fe200078e006d */
[----:B------:R-:W-:Y:S01]  /*6b90*/  IADD3 R4, R2, 0x4, RZ ;  /* 0x0000000402047810 */ /* 0x000fe20007ffe0ff */
[----:B------:R-:W-:Y:S01]  /*6ba0*/  IMAD.MOV.U32 R100, RZ, RZ, R98 ;  /* 0x000000ffff647224 */ /* 0x000fe200078e0062 */
[----:B------:R-:W-:Y:S01]  /*6bb0*/  LOP3.LUT R191, R191, 0x800, RZ, 0xc0, !PT ;  /* 0x00000800bfbf7812 */ /* 0x000fe200078ec0ff */
[----:B------:R-:W-:Y:S01]  /*6bc0*/  IMAD.MOV.U32 R101, RZ, RZ, R99 ;  /* 0x000000ffff657224 */ /* 0x000fe200078e0063 */
[----:B------:R-:W-:Y:S01]  /*6bd0*/  ISETP.LT.AND P1, PT, R5, c[0x0][0x17c], !P0 ;  /* 0x00005f0005007a0c */ /* 0x000fe20004721270 */
[----:B------:R-:W-:Y:S01]  /*6be0*/  IMAD.MOV.U32 R5, RZ, RZ, R97 ;  /* 0x000000ffff057224 */ /* 0x000fe200078e0061 */
[----:B------:R-:W-:Y:S01]  /*6bf0*/  ISETP.LT.AND P4, PT, R4, c[0x0][0x17c], !P0 ;  /* 0x00005f0004007a0c */ /* 0x000fe20004781270 */
[----:B------:R-:W-:Y:S01]  /*6c00*/  IMAD.IADD R191, R191, 0x1, R196 ;  /* 0x00000001bfbf7824 */ /* 0x000fe200078e02c4 */
[----:B------:R-:W-:Y:S01]  /*6c10*/  BAR.SYNC.DEFER_BLOCKING 0x0 ;  /* 0x0000000000007b1d */ /* 0x000fe20000010000 */
[----:B------:R-:W-:Y:S01]  /*6c20*/  IMAD.MOV.U32 R4, RZ, RZ, R96 ;  /* 0x000000ffff047224 */ /* 0x000fe200078e0060 */
[----:B------:R-:W-:Y:S01]  /*6c30*/  LOP3.LUT R3, R3, 0x3000, RZ, 0xc0, !PT ;  /* 0x0000300003037812 */ /* 0x000fe200078ec0ff */
[----:B------:R-:W-:Y:S01]  /*6c40*/  IMAD.MOV.U32 R8, RZ, RZ, R120 ;  /* 0x000000ffff087224 */ /* 0x000fe200078e0078 */
[----:B------:R-:W-:Y:S01]  /*6c50*/  ISETP.LT.AND P2, PT, R2, c[0x0][0x17c], !P0 ;  /* 0x00005f0002007a0c */ /* 0x000fe20004741270 */
[----:B------:R-:W-:-:S02]  /*6c60*/  IMAD.MOV.U32 R9, RZ, RZ, R121 ;  /* 0x000000ffff097224 */ /* 0x000fc400078e0079 */
[----:B------:R-:W-:Y:S02]  /*6c70*/  IMAD.MOV.U32 R124, RZ, RZ, R122 ;  /* 0x000000ffff7c7224 */ /* 0x000fe400078e007a */
[----:B------:R-:W-:Y:S02]  /*6c80*/  IMAD.MOV.U32 R125, RZ, RZ, R123 ;  /* 0x000000ffff7d7224 */ /* 0x000fe400078e007b */
[----:B------:R-:W-:Y:S02]  /*6c90*/  IMAD.MOV.U32 R12, RZ, RZ, R136 ;  /* 0x000000ffff0c7224 */ /* 0x000fe400078e0088 */
[----:B------:R-:W-:Y:S02]  /*6ca0*/  IMAD.MOV.U32 R13, RZ, RZ, R137 ;  /* 0x000000ffff0d7224 */ /* 0x000fe400078e0089 */
[----:B------:R-:W-:Y:S02]  /*6cb0*/  IMAD.MOV.U32 R108, RZ, RZ, R138 ;  /* 0x000000ffff6c7224 */ /* 0x000fe400078e008a */
[----:B------:R-:W-:-:S02]  /*6cc0*/  IMAD.MOV.U32 R109, RZ, RZ, R139 ;  /* 0x000000ffff6d7224 */ /* 0x000fc400078e008b */
[----:B------:R-:W-:Y:S02]  /*6cd0*/  IMAD R234, R234, 0x10, R3 ;  /* 0x00000010eaea7824 */ /* 0x000fe400078e0203 */
[----:B------:R-:W-:Y:S02]  /*6ce0*/  IMAD.MOV.U32 R42, RZ, RZ, R116 ;  /* 0x000000ffff2a7224 */ /* 0x000fe400078e0074 */
[----:B------:R-:W-:Y:S01]  /*6cf0*/  IMAD.MOV.U32 R43, RZ, RZ, R117 ;  /* 0x000000ffff2b7224 */ /* 0x000fe200078e0075 */
[----:B------:R1:W-:Y:S01]  /*6d00*/  STS.128 [R191], R4 ;  /* 0x00000004bf007388 */ /* 0x0003e20000000c00 */
[C---:B------:R-:W-:Y:S01]  /*6d10*/  LOP3.LUT R38, R234.reuse, 0x20, RZ, 0x3c, !PT ;  /* 0x00000020ea267812 */ /* 0x040fe200078e3cff */
[----:B------:R-:W-:Y:S01]  /*6d20*/  IMAD.MOV.U32 R64, RZ, RZ, R58 ;  /* 0x000000ffff407224 */ /* 0x000fe200078e003a */
[C---:B------:R-:W-:Y:S01]  /*6d30*/  LOP3.LUT R37, R234.reuse, 0x40, RZ, 0x3c, !PT ;  /* 0x00000040ea257812 */ /* 0x040fe200078e3cff */
[----:B------:R-:W-:Y:S01]  /*6d40*/  STS.128 [R191+0x80], R100 ;  /* 0x00008064bf007388 */ /* 0x000fe20000000c00 */
[----:B------:R-:W-:Y:S01]  /*6d50*/  LOP3.LUT R36, R234, 0x60, RZ, 0x3c, !PT ;  /* 0x00000060ea247812 */ /* 0x000fe200078e3cff */
[----:B------:R-:W-:-:S02]  /*6d60*/  IMAD.MOV.U32 R65, RZ, RZ, R59 ;  /* 0x000000ffff417224 */ /* 0x000fc400078e003b */
[----:B------:R-:W-:Y:S01]  /*6d70*/  STS.128 [R191+0x200], R8 ;  /* 0x00020008bf007388 */ /* 0x000fe20000000c00 */
[----:B------:R-:W-:Y:S02]  /*6d80*/  IMAD.MOV.U32 R40, RZ, RZ, R112 ;  /* 0x000000ffff287224 */ /* 0x000fe400078e0070 */
[----:B------:R-:W-:Y:S01]  /*6d90*/  IMAD.MOV.U32 R41, RZ, RZ, R113 ;  /* 0x000000ffff297224 */ /* 0x000fe200078e0071 */
[----:B------:R-:W-:Y:S01]  /*6da0*/  STS.128 [R191+0x280], R124 ;  /* 0x0002807cbf007388 */ /* 0x000fe20000000c00 */
[----:B------:R-:W-:Y:S02]  /*6db0*/  IMAD.MOV.U32 R116, RZ, RZ, R114 ;  /* 0x000000ffff747224 */ /* 0x000fe400078e0072 */
[----:B------:R-:W-:Y:S01]  /*6dc0*/  IMAD.MOV.U32 R117, RZ, RZ, R115 ;  /* 0x000000ffff757224 */ /* 0x000fe200078e0073 */
[----:B------:R-:W-:Y:S01]  /*6dd0*/  STS.128 [R191+0x400], R12 ;  /* 0x0004000cbf007388 */ /* 0x000fe20000000c00 */
[----:B-1----:R-:W-:Y:S02]  /*6de0*/  IMAD.MOV.U32 R6, RZ, RZ, R52 ;  /* 0x000000ffff067224 */ /* 0x002fe400078e0034 */
[----:B------:R-:W-:Y:S01]  /*6df0*/  IMAD.MOV.U32 R7, RZ, RZ, R53 ;  /* 0x000000ffff077224 */ /* 0x000fe200078e0035 */
[----:B------:R-:W-:Y:S01]  /*6e00*/  STS.128 [R191+0x480], R108 ;  /* 0x0004806cbf007388 */ /* 0x000fe20000000c00 */
[----:B------:R-:W-:-:S02]  /*6e10*/  IMAD.MOV.U32 R4, RZ, RZ, R48 ;  /* 0x000000ffff047224 */ /* 0x000fc400078e0030 */
[----:B------:R-:W-:Y:S02]  /*6e20*/  IMAD.MOV.U32 R5, RZ, RZ, R49 ;  /* 0x000000ffff057224 */ /* 0x000fe400078e0031 */
[----:B------:R-:W-:Y:S02]  /*6e30*/  IMAD.MOV.U32 R52, RZ, RZ, R50 ;  /* 0x000000ffff347224 */ /* 0x000fe400078e0032 */
[----:B------:R-:W-:Y:S01]  /*6e40*/  IMAD.MOV.U32 R53, RZ, RZ, R51 ;  /* 0x000000ffff357224 */ /* 0x000fe200078e0033 */
[----:B------:R-:W-:Y:S01]  /*6e50*/  STS.128 [R191+0x600], R4 ;  /* 0x00060004bf007388 */ /* 0x000fe20000000c00 */
[----:B------:R-:W-:Y:S02]  /*6e60*/  IMAD.MOV.U32 R50, RZ, RZ, R132 ;  /* 0x000000ffff327224 */ /* 0x000fe400078e0084 */
[----:B------:R-:W-:Y:S01]  /*6e70*/  IMAD.MOV.U32 R51, RZ, RZ, R133 ;  /* 0x000000ffff337224 */ /* 0x000fe200078e0085 */
[----:B------:R1:W-:Y:S01]  /*6e80*/  STS.128 [R191+0x680], R52 ;  /* 0x00068034bf007388 */ /* 0x0003e20000000c00 */
[----:B------:R-:W-:-:S02]  /*6e90*/  IMAD.MOV.U32 R48, RZ, RZ, R128 ;  /* 0x000000ffff307224 */ /* 0x000fc400078e0080 */
[----:B------:R-:W-:Y:S01]  /*6ea0*/  IMAD.MOV.U32 R49, RZ, RZ, R129 ;  /* 0x000000ffff317224 */ /* 0x000fe200078e0081 */
[----:B------:R-:W-:Y:S01]  /*6eb0*/  BAR.SYNC.DEFER_BLOCKING 0x0 ;  /* 0x0000000000007b1d */ /* 0x000fe20000010000 */
[----:B------:R-:W-:Y:S02]  /*6ec0*/  IMAD.MOV.U32 R132, RZ, RZ, R130 ;  /* 0x000000ffff847224 */ /* 0x000fe400078e0082 */
[----:B------:R-:W-:Y:S02]  /*6ed0*/  IMAD.MOV.U32 R133, RZ, RZ, R131 ;  /* 0x000000ffff857224 */ /* 0x000fe400078e0083 */
[----:B------:R-:W-:Y:S02]  /*6ee0*/  IMAD.MOV.U32 R58, RZ, RZ, R60 ;  /* 0x000000ffff3a7224 */ /* 0x000fe400078e003c */
[----:B------:R-:W-:Y:S02]  /*6ef0*/  IMAD.MOV.U32 R59, RZ, RZ, R61 ;  /* 0x000000ffff3b7224 */ /* 0x000fe400078e003d */
[----:B------:R-:W-:-:S02]  /*6f00*/  IMAD.MOV.U32 R66, RZ, RZ, R62 ;  /* 0x000000ffff427224 */ /* 0x000fc400078e003e */
[----:B------:R-:W-:Y:S02]  /*6f10*/  IMAD.MOV.U32 R67, RZ, RZ, R63 ;  /* 0x000000ffff437224 */ /* 0x000fe400078e003f */
[----:B-1----:R-:W-:Y:S02]  /*6f20*/  IMAD.MOV.U32 R54, RZ, RZ, R44 ;  /* 0x000000ffff367224 */ /* 0x002fe400078e002c */
[----:B------:R-:W-:Y:S02]  /*6f30*/  IMAD.MOV.U32 R55, RZ, RZ, R45 ;  /* 0x000000ffff377224 */ /* 0x000fe400078e002d */
[----:B------:R-:W-:Y:S02]  /*6f40*/  IMAD.MOV.U32 R52, RZ, RZ, R104 ;  /* 0x000000ffff347224 */ /* 0x000fe400078e0068 */
[----:B------:R-:W-:Y:S02]  /*6f50*/  IMAD.MOV.U32 R53, RZ, RZ, R105 ;  /* 0x000000ffff357224 */ /* 0x000fe400078e0069 */
[----:B------:R-:W-:-:S02]  /*6f60*/  IMAD.MOV.U32 R44, RZ, RZ, R106 ;  /* 0x000000ffff2c7224 */ /* 0x000fc400078e006a */
[----:B------:R-:W-:Y:S01]  /*6f70*/  IMAD.MOV.U32 R45, RZ, RZ, R107 ;  /* 0x000000ffff2d7224 */ /* 0x000fe200078e006b */
[----:B------:R-:W1:Y:S01]  /*6f80*/  LDS.128 R32, [R234] ;  /* 0x00000000ea207984 */ /* 0x000e620000000c00 */
[----:B------:R-:W-:Y:S02]  /*6f90*/  IMAD R3, R0, c[0x0][0x194], RZ ;  /* 0x0000650000037a24 */ /* 0x000fe400078e02ff */
[----:B------:R-:W-:Y:S01]  /*6fa0*/  IMAD R39, R2, c[0x0][0x198], RZ ;  /* 0x0000660002277a24 */ /* 0x000fe200078e02ff */
[----:B------:R-:W-:Y:S02]  /*6fb0*/  LDS.128 R16, [R234+0x800] ;  /* 0x00080000ea107984 */ /* 0x000fe40000000c00 */
[C---:B------:R-:W-:Y:S02]  /*6fc0*/  LEA R0, P6, R3.reuse, c[0x0][0x170], 0x2 ;  /* 0x00005c0003007a11 */ /* 0x040fe400078c10ff */
[----:B------:R-:W2:Y:S02]  /*6fd0*/  LDS.128 R28, [R38] ;  /* 0x00000000261c7984 */ /* 0x000ea40000000c00 */
[----:B------:R-:W-:-:S02]  /*6fe0*/  LEA.HI.X.SX32 R3, R3, c[0x0][0x174], 0x2, P6 ;  /* 0x00005d0003037a11 */ /* 0x000fc400030f16ff */
[----:B------:R-:W-:Y:S04]  /*6ff0*/  LDS.128 R12, [R38+0x800] ;  /* 0x00080000260c7984 */ /* 0x000fe80000000c00 */
[----:B------:R-:W3:Y:S04]  /*7000*/  LDS.128 R24, [R37] ;  /* 0x0000000025187984 */ /* 0x000ee80000000c00 */
[----:B------:R-:W-:Y:S04]  /*7010*/  LDS.128 R8, [R37+0x800] ;  /* 0x0008000025087984 */ /* 0x000fe80000000c00 */
[----:B------:R-:W4:Y:S04]  /*7020*/  LDS.128 R20, [R36] ;  /* 0x0000000024147984 */ /* 0x000f280000000c00 */
[----:B------:R-:W5:Y:S04]  /*7030*/  LDS.128 R4, [R36+0x800] ;  /* 0x0008000024047984 */ /* 0x000f680000000c00 */
[----:B------:R-:W-:Y:S06]  /*7040*/  BAR.SYNC.DEFER_BLOCKING 0x0 ;  /* 0x0000000000007b1d */ /* 0x000fec0000010000 */
[----:B------:R1:W-:Y:S04]  /*7050*/  STS.128 [R191], R40 ;  /* 0x00000028bf007388 */ /* 0x0003e80000000c00 */
[----:B------:R-:W-:Y:S04]  /*7060*/  STS.128 [R191+0x80], R116 ;  /* 0x00008074bf007388 */ /* 0x000fe80000000c00 */
[----:B------:R-:W-:Y:S04]  /*7070*/  STS.128 [R191+0x200], R48 ;  /* 0x00020030bf007388 */ /* 0x000fe80000000c00 */
[----:B------:R-:W-:Y:S04]  /*7080*/  STS.128 [R191+0x280], R132 ;  /* 0x00028084bf007388 */ /* 0x000fe80000000c00 */
[----:B------:R-:W-:Y:S01]  /*7090*/  STS.128 [R191+0x400], R52 ;  /* 0x00040034bf007388 */ /* 0x000fe20000000c00 */
[----:B-1----:R-:W-:-:S02]  /*70a0*/  LEA R40, P6, R39, R0, 0x2 ;  /* 0x0000000027287211 */ /* 0x002fc400078c10ff */
[C---:B------:R-:W-:Y:S01]  /*70b0*/  IADD3 R43, R39.reuse, c[0x0][0x198], RZ ;  /* 0x00006600272b7a10 */ /* 0x040fe20007ffe0ff */
[----:B------:R1:W-:Y:S01]  /*70c0*/  STS.128 [R191+0x480], R44 ;  /* 0x0004802cbf007388 */ /* 0x0003e20000000c00 */
[----:B------:R-:W-:Y:S02]  /*70d0*/  LEA.HI.X.SX32 R41, R39, R3, 0x2, P6 ;  /* 0x0000000327297211 */ /* 0x000fe400030f16ff */
[----:B------:R-:W-:Y:S01]  /*70e0*/  LEA R42, P6, R43, R0, 0x2 ;  /* 0x000000002b2a7211 */ /* 0x000fe200078c10ff */
[----:B------:R-:W-:Y:S01]  /*70f0*/  STS.128 [R191+0x600], R56 ;  /* 0x00060038bf007388 */ /* 0x000fe20000000c00 */
[----:B------:R-:W-:-:S03]  /*7100*/  IADD3 R39, R2, 0x5, RZ ;  /* 0x0000000502277810 */ /* 0x000fc60007ffe0ff */
[----:B------:R-:W-:Y:S04]  /*7110*/  STS.128 [R191+0x680], R64 ;  /* 0x00068040bf007388 */ /* 0x000fe80000000c00 */
[----:B------:R-:W-:Y:S01]  /*7120*/  BAR.SYNC.DEFER_BLOCKING 0x0 ;  /* 0x0000000000007b1d */ /* 0x000fe20000010000 */
[C---:B-1----:R-:W-:Y:S02]  /*7130*/  IADD3 R45, R43.reuse, c[0x0][0x198], RZ ;  /* 0x000066002b2d7a10 */ /* 0x042fe40007ffe0ff */
[----:B------:R-:W-:Y:S02]  /*7140*/  LEA.HI.X.SX32 R43, R43, R3, 0x2, P6 ;  /* 0x000000032b2b7211 */ /* 0x000fe400030f16ff */
[C---:B------:R-:W-:Y:S02]  /*7150*/  LEA R44, P6, R45.reuse, R0, 0x2 ;  /* 0x000000002d2c7211 */ /* 0x040fe400078c10ff */
[----:B------:R-:W-:-:S02]  /*7160*/  IADD3 R47, R45, c[0x0][0x198], RZ ;  /* 0x000066002d2f7a10 */ /* 0x000fc40007ffe0ff */
[----:B------:R-:W-:Y:S02]  /*7170*/  LEA.HI.X.SX32 R45, R45, R3, 0x2, P6 ;  /* 0x000000032d2d7211 */ /* 0x000fe400030f16ff */
[----:B------:R-:W-:Y:S01]  /*7180*/  LEA R46, P6, R47, R0, 0x2 ;  /* 0x000000002f2e7211 */ /* 0x000fe200078c10ff */
[----:B------:R1:W-:Y:S01]  /*7190*/  @P2 STG.E [R40.64], R32 ;  /* 0x0000002028002986 */ /* 0x0003e2000c101904 */
[----:B------:R-:W-:Y:S02]  /*71a0*/  ISETP.LT.AND P2, PT, R39, c[0x0][0x17c], !P0 ;  /* 0x00005f0027007a0c */ /* 0x000fe40004741270 */
[C---:B------:R-:W-:Y:S01]  /*71b0*/  IADD3 R39, R2.reuse, 0x6, RZ ;  /* 0x0000000602277810 */ /* 0x040fe20007ffe0ff */
[----:B------:R-:W-:Y:S03]  /*71c0*/  @P3 STG.E [R42.64], R33 ;  /* 0x000000212a003986 */ /* 0x000fe6000c101904 */
[----:B------:R-:W-:Y:S01]  /*71d0*/  ISETP.LT.AND P3, PT, R39, c[0x0][0x17c], !P0 ;  /* 0x00005f0027007a0c */ /* 0x000fe20004761270 */
[----:B--2---:R2:W-:Y:S01]  /*71e0*/  @P5 STG.E [R44.64], R28 ;  /* 0x0000001c2c005986 */ /* 0x0045e2000c101904 */
[----:B------:R-:W-:-:S02]  /*71f0*/  IADD3 R39, R2, 0x7, RZ ;  /* 0x0000000702277810 */ /* 0x000fc40007ffe0ff */
[C---:B-1----:R-:W-:Y:S02]  /*7200*/  IADD3 R41, R47.reuse, c[0x0][0x198], RZ ;  /* 0x000066002f297a10 */ /* 0x042fe40007ffe0ff */
[----:B------:R-:W-:Y:S02]  /*7210*/  LEA.HI.X.SX32 R47, R47, R3, 0x2, P6 ;  /* 0x000000032f2f7211 */ /* 0x000fe400030f16ff */
[----:B------:R-:W-:Y:S02]  /*7220*/  ISETP.LT.AND P5, PT, R39, c[0x0][0x17c], !P0 ;  /* 0x00005f0027007a0c */ /* 0x000fe400047a1270 */
[----:B------:R-:W-:Y:S01]  /*7230*/  IADD3 R32, R2, 0x8, RZ ;  /* 0x0000000802207810 */ /* 0x000fe20007ffe0ff */
[----:B------:R1:W-:Y:S01]  /*7240*/  @P1 STG.E [R46.64], R29 ;  /* 0x0000001d2e001986 */ /* 0x0003e2000c101904 */
[C---:B------:R-:W-:Y:S02]  /*7250*/  LEA R40, P6, R41.reuse, R0, 0x2 ;  /* 0x0000000029287211 */ /* 0x040fe400078c10ff */
[----:B------:R-:W-:-:S02]  /*7260*/  IADD3 R39, R41, c[0x0][0x198], RZ ;  /* 0x0000660029277a10 */ /* 0x000fc40007ffe0ff */
[-C--:B------:R-:W-:Y:S02]  /*7270*/  LEA.HI.X.SX32 R41, R41, R3.reuse, 0x2, P6 ;  /* 0x0000000329297211 */ /* 0x080fe400030f16ff */
[----:B------:R-:W-:Y:S02]  /*7280*/  ISETP.LT.AND P1, PT, R32, c[0x0][0x17c], !P0 ;  /* 0x00005f0020007a0c */ /* 0x000fe40004721270 */
[C---:B------:R-:W-:Y:S01]  /*7290*/  LEA R32, P6, R39.reuse, R0, 0x2 ;  /* 0x0000000027207211 */ /* 0x040fe200078c10ff */
[----:B---3--:R3:W-:Y:S01]  /*72a0*/  @P4 STG.E [R40.64], R24 ;  /* 0x0000001828004986 */ /* 0x0087e2000c101904 */
[----:B--2---:R-:W-:Y:S02]  /*72b0*/  IADD3 R28, R2, 0x9, RZ ;  /* 0x00000009021c7810 */ /* 0x004fe40007ffe0ff */
[C---:B------:R-:W-:Y:S02]  /*72c0*/  IADD3 R43, R39.reuse, c[0x0][0x198], RZ ;  /* 0x00006600272b7a10 */ /* 0x040fe40007ffe0ff */
[----:B------:R-:W-:-:S02]  /*72d0*/  LEA.HI.X.SX32 R33, R39, R3, 0x2, P6 ;  /* 0x0000000327217211 */ /* 0x000fc400030f16ff */
[----:B------:R-:W-:Y:S02]  /*72e0*/  ISETP.LT.AND P4, PT, R28, c[0x0][0x17c], !P0 ;  /* 0x00005f001c007a0c */ /* 0x000fe40004781270 */
[----:B------:R-:W-:Y:S01]  /*72f0*/  IADD3 R28, R2, 0xa, RZ ;  /* 0x0000000a021c7810 */ /* 0x000fe20007ffe0ff */
[----:B------:R2:W-:Y:S01]  /*7300*/  @P2 STG.E [R32.64], R25 ;  /* 0x0000001920002986 */ /* 0x0005e2000c101904 */
[C---:B------:R-:W-:Y:S02]  /*7310*/  LEA R42, P6, R43.reuse, R0, 0x2 ;  /* 0x000000002b2a7211 */ /* 0x040fe400078c10ff */
[C---:B-1----:R-:W-:Y:S02]  /*7320*/  IADD3 R29, R43.reuse, c[0x0][0x198], RZ ;  /* 0x000066002b1d7a10 */ /* 0x042fe40007ffe0ff */
[----:B------:R-:W-:Y:S02]  /*7330*/  LEA.HI.X.SX32 R43, R43, R3, 0x2, P6 ;  /* 0x000000032b2b7211 */ /* 0x000fe400030f16ff */
[----:B------:R-:W-:-:S02]  /*7340*/  ISETP.LT.AND P2, PT, R28, c[0x0][0x17c], !P0 ;  /* 0x00005f001c007a0c */ /* 0x000fc40004741270 */
[CC--:B------:R-:W-:Y:S01]  /*7350*/  LEA R28, P6, R29.reuse, R0.reuse, 0x2 ;  /* 0x000000001d1c7211 */ /* 0x0c0fe200078c10ff */
[----:B----4-:R1:W-:Y:S01]  /*7360*/  @P3 STG.E [R42.64], R20 ;  /* 0x000000142a003986 */ /* 0x0103e2000c101904 */
[C---:B------:R-:W-:Y:S02]  /*7370*/  IADD3 R44, R29.reuse, c[0x0][0x198], RZ ;  /* 0x000066001d2c7a10 */ /* 0x040fe40007ffe0ff */
[----:B------:R-:W-:Y:S02]  /*7380*/  LEA.HI.X.SX32 R29, R29, R3, 0x2, P6 ;  /* 0x000000031d1d7211 */ /* 0x000fe400030f16ff */
[----:B---3--:R-:W-:Y:S02]  /*7390*/  LEA R40, P6, R44, R0, 0x2 ;  /* 0x000000002c287211 */ /* 0x008fe400078c10ff */
[----:B------:R-:W-:Y:S01]  /*73a0*/  IADD3 R24, R2, 0xc, RZ ;  /* 0x0000000c02187810 */ /* 0x000fe20007ffe0ff */
[----:B------:R-:W-:Y:S01]  /*73b0*/  @P5 STG.E [R28.64], R21 ;  /* 0x000000151c005986 */ /* 0x000fe2000c101904 */
[----:B--2---:R-:W-:-:S02]  /*73c0*/  IADD3 R25, R44, c[0x0][0x198], RZ ;  /* 0x000066002c197a10 */ /* 0x004fc40007ffe0ff */
[----:B------:R-:W-:Y:S02]  /*73d0*/  LEA.HI.X.SX32 R41, R44, R3, 0x2, P6 ;  /* 0x000000032c297211 */ /* 0x000fe400030f16ff */
[----:B------:R-:W-:Y:S02]  /*73e0*/  ISETP.LT.AND P5, PT, R24, c[0x0][0x17c], !P0 ;  /* 0x00005f0018007a0c */ /* 0x000fe400047a1270 */
[C---:B------:R-:W-:Y:S01]  /*73f0*/  LEA R24, P6, R25.reuse, R0, 0x2 ;  /* 0x0000000019187211 */ /* 0x040fe200078c10ff */
[----:B------:R2:W-:Y:S01]  /*7400*/  @P1 STG.E [R40.64], R16 ;  /* 0x0000001028001986 */ /* 0x0005e2000c101904 */
[C---:B------:R-:W-:Y:S02]  /*7410*/  IADD3 R32, R2.reuse, 0xd, RZ ;  /* 0x0000000d02207810 */ /* 0x040fe40007ffe0ff */
[----:B------:R-:W-:Y:S02]  /*7420*/  IADD3 R39, R2, 0xb, RZ ;  /* 0x0000000b02277810 */ /* 0x000fe40007ffe0ff */
[----:B------:R-:W-:-:S02]  /*7430*/  IADD3 R33, R25, c[0x0][0x198], RZ ;  /* 0x0000660019217a10 */ /* 0x000fc40007ffe0ff */
[----:B------:R-:W-:Y:S02]  /*7440*/  LEA.HI.X.SX32 R25, R25, R3, 0x2, P6 ;  /* 0x0000000319197211 */ /* 0x000fe400030f16ff */
[----:B------:R-:W-:Y:S02]  /*7450*/  ISETP.LT.AND P1, PT, R32, c[0x0][0x17c], !P0 ;  /* 0x00005f0020007a0c */ /* 0x000fe40004721270 */
[----:B------:R-:W-:Y:S01]  /*7460*/  ISETP.LT.AND P3, PT, R39, c[0x0][0x17c], !P0 ;  /* 0x00005f0027007a0c */ /* 0x000fe20004761270 */
[----:B------:R3:W-:Y:S01]  /*7470*/  @P4 STG.E [R24.64], R17 ;  /* 0x0000001118004986 */ /* 0x0007e2000c101904 */
[----:B-1----:R-:W-:Y:S02]  /*7480*/  IADD3 R20, R2, 0xe, RZ ;  /* 0x0000000e02147810 */ /* 0x002fe40007ffe0ff */
[C---:B------:R-:W-:Y:S02]  /*7490*/  LEA R32, P6, R33.reuse, R0, 0x2 ;  /* 0x0000000021207211 */ /* 0x040fe400078c10ff */
[----:B------:R-:W-:-:S02]  /*74a0*/  IADD3 R39, R33, c[0x0][0x198], RZ ;  /* 0x0000660021277a10 */ /* 0x000fc40007ffe0ff */
[-C--:B------:R-:W-:Y:S02]  /*74b0*/  LEA.HI.X.SX32 R33, R33, R3.reuse, 0x2, P6 ;  /* 0x0000000321217211 */ /* 0x080fe400030f16ff */
[----:B------:R-:W-:Y:S02]  /*74c0*/  ISETP.LT.AND P4, PT, R20, c[0x0][0x17c], !P0 ;  /* 0x00005f0014007a0c */ /* 0x000fe40004781270 */
[C---:B------:R-:W-:Y:S01]  /*74d0*/  LEA R20, P6, R39.reuse, R0, 0x2 ;  /* 0x0000000027147211 */ /* 0x040fe200078c10ff */
[----:B------:R1:W-:Y:S01]  /*74e0*/  @P2 STG.E [R32.64], R12 ;  /* 0x0000000c20002986 */ /* 0x0003e2000c101904 */
[----:B--2---:R-:W-:Y:S02]  /*74f0*/  IADD3 R16, R2, 0xf, RZ ;  /* 0x0000000f02107810 */ /* 0x004fe40007ffe0ff */
[C---:B------:R-:W-:Y:S02]  /*7500*/  IADD3 R29, R39.reuse, c[0x0][0x198], RZ ;  /* 0x00006600271d7a10 */ /* 0x040fe40007ffe0ff */
[----:B------:R-:W-:-:S02]  /*7510*/  LEA.HI.X.SX32 R21, R39, R3, 0x2, P6 ;  /* 0x0000000327157211 */ /* 0x000fc400030f16ff */
[----:B------:R-:W-:Y:S02]  /*7520*/  ISETP.LT.AND P2, PT, R16, c[0x0][0x17c], !P0 ;  /* 0x00005f0010007a0c */ /* 0x000fe40004741270 */
[----:B------:R-:W-:Y:S01]  /*7530*/  IADD3 R16, R2, 0x10, RZ ;  /* 0x0000001002107810 */ /* 0x000fe20007ffe0ff */
[----:B------:R2:W-:Y:S01]  /*7540*/  @P3 STG.E [R20.64], R13 ;  /* 0x0000000d14003986 */ /* 0x0005e2000c101904 */
[C---:B------:R-:W-:Y:S02]  /*7550*/  LEA R28, P6, R29.reuse, R0, 0x2 ;  /* 0x000000001d1c7211 */ /* 0x040fe400078c10ff */
[C---:B---3--:R-:W-:Y:S02]  /*7560*/  IADD3 R17, R29.reuse, c[0x0][0x198], RZ ;  /* 0x000066001d117a10 */ /* 0x048fe40007ffe0ff */
[----:B------:R-:W-:Y:S02]  /*7570*/  LEA.HI.X.SX32 R29, R29, R3, 0x2, P6 ;  /* 0x000000031d1d7211 */ /* 0x000fe400030f16ff */
[----:B------:R-:W-:-:S02]  /*7580*/  ISETP.LT.AND P3, PT, R16, c[0x0][0x17c], !P0 ;  /* 0x00005f0010007a0c */ /* 0x000fc40004761270 */
[CC--:B------:R-:W-:Y:S01]  /*7590*/  LEA R16, P6, R17.reuse, R0.reuse, 0x2 ;  /* 0x0000000011107211 */ /* 0x0c0fe200078c10ff */
[----:B------:R3:W-:Y:S01]  /*75a0*/  @P5 STG.E [R28.64], R8 ;  /* 0x000000081c005986 */ /* 0x0007e2000c101904 */
[----:B------:R-:W-:Y:S02]  /*75b0*/  IADD3 R24, R2, 0x11, RZ ;  /* 0x0000001102187810 */ /* 0x000fe40007ffe0ff */
[C---:B------:R-:W-:Y:S02]  /*75c0*/  IADD3 R25, R17.reuse, c[0x0][0x198], RZ ;  /* 0x0000660011197a10 */ /* 0x040fe40007ffe0ff */
[----:B------:R-:W-:Y:S02]  /*75d0*/  LEA.HI.X.SX32 R17, R17, R3, 0x2, P6 ;  /* 0x0000000311117211 */ /* 0x000fe400030f16ff */
[----:B------:R-:W-:Y:S02]  /*75e0*/  ISETP.LT.AND P5, PT, R24, c[0x0][0x17c], !P0 ;  /* 0x00005f0018007a0c */ /* 0x000fe400047a1270 */
[----:B------:R-:W-:Y:S01]  /*75f0*/  LEA R24, P6, R25, R0, 0x2 ;  /* 0x0000000019187211 */ /* 0x000fe200078c10ff */
[----:B------:R-:W-:Y:S01]  /*7600*/  @P1 STG.E [R16.64], R9 ;  /* 0x0000000910001986 */ /* 0x000fe2000c101904 */
[----:B-1----:R-:W-:-:S02]  /*7610*/  IADD3 R12, R2, 0x12, RZ ;  /* 0x00000012020c7810 */ /* 0x002fc40007ffe0ff */
[C---:B--2---:R-:W-:Y:S02]  /*7620*/  IADD3 R13, R25.reuse, c[0x0][0x198], RZ ;  /* 0x00006600190d7a10 */ /* 0x044fe40007ffe0ff */
[----:B------:R-:W-:Y:S02]  /*7630*/  LEA.HI.X.SX32 R25, R25, R3, 0x2, P6 ;  /* 0x0000000319197211 */ /* 0x000fe400030f16ff */
[----:B------:R-:W-:Y:S02]  /*7640*/  ISETP.LT.AND P1, PT, R12, c[0x0][0x17c], !P0 ;  /* 0x00005f000c007a0c */ /* 0x000fe40004721270 */
[C---:B------:R-:W-:Y:S01]  /*7650*/  LEA R12, P6, R13.reuse, R0, 0x2 ;  /* 0x000000000d0c7211 */ /* 0x040fe200078c10ff */
[----:B-----5:R1:W-:Y:S01]  /*7660*/  @P4 STG.E [R24.64], R4 ;  /* 0x0000000418004986 */ /* 0x0203e2000c101904 */
[----:B------:R-:W-:Y:S02]  /*7670*/  IADD3 R20, R2, 0x13, RZ ;  /* 0x0000001302147810 */ /* 0x000fe40007ffe0ff */
[----:B------:R-:W-:-:S02]  /*7680*/  IADD3 R21, R13, c[0x0][0x198], RZ ;  /* 0x000066000d157a10 */ /* 0x000fc40007ffe0ff */
[-C--:B------:R-:W-:Y:S02]  /*7690*/  LEA.HI.X.SX32 R13, R13, R3.reuse, 0x2, P6 ;  /* 0x000000030d0d7211 */ /* 0x080fe400030f16ff */
[----:B------:R-:W-:Y:S02]  /*76a0*/  ISETP.LT.AND P4, PT, R20, c[0x0][0x17c], !P0 ;  /* 0x00005f0014007a0c */ /* 0x000fe40004781270 */
[----:B---3--:R-:W-:Y:S01]  /*76b0*/  IADD3 R8, R2, 0x14, RZ ;  /* 0x0000001402087810 */ /* 0x008fe20007ffe0ff */
[----:B------:R2:W-:Y:S01]  /*76c0*/  @P2 STG.E [R12.64], R5 ;  /* 0x000000050c002986 */ /* 0x0005e2000c101904 */
[C---:B------:R-:W-:Y:S02]  /*76d0*/  LEA R20, P6, R21.reuse, R0, 0x2 ;  /* 0x0000000015147211 */ /* 0x040fe400078c10ff */
[C---:B------:R-:W-:Y:S02]  /*76e0*/  IADD3 R28, R21.reuse, c[0x0][0x198], RZ ;  /* 0x00006600151c7a10 */ /* 0x040fe40007ffe0ff */
[----:B------:R-:W-:-:S02]  /*76f0*/  LEA.HI.X.SX32 R21, R21, R3, 0x2, P6 ;  /* 0x0000000315157211 */ /* 0x000fc400030f16ff */
[----:B------:R-:W-:Y:S02]  /*7700*/  ISETP.LT.AND P2, PT, R8, c[0x0][0x17c], !P0 ;  /* 0x00005f0008007a0c */ /* 0x000fe40004741270 */
[----:B------:R-:W-:Y:S01]  /*7710*/  LEA R8, P6, R28, R0, 0x2 ;  /* 0x000000001c087211 */ /* 0x000fe200078c10ff */
[----:B------:R-:W-:Y:S01]  /*7720*/  @P3 STG.E [R20.64], R34 ;  /* 0x0000002214003986 */ /* 0x000fe2000c101904 */
[----:B-1----:R-:W-:Y:S02]  /*7730*/  IADD3 R4, R2, 0x15, RZ ;  /* 0x0000001502047810 */ /* 0x002fe40007ffe0ff */
[C---:B------:R-:W-:Y:S02]  /*7740*/  IADD3 R17, R28.reuse, c[0x0][0x198], RZ ;  /* 0x000066001c117a10 */ /* 0x040fe40007ffe0ff */
[----:B------:R-:W-:Y:S02]  /*7750*/  LEA.HI.X.SX32 R9, R28, R3, 0x2, P6 ;  /* 0x000000031c097211 */ /* 0x000fe400030f16ff */
[----:B------:R-:W-:-:S02]  /*7760*/  ISETP.LT.AND P3, PT, R4, c[0x0][0x17c], !P0 ;  /* 0x00005f0004007a0c */ /* 0x000fc40004761270 */
[----:B------:R-:W-:Y:S01]  /*7770*/  IADD3 R4, R2, 0x16, RZ ;  /* 0x0000001602047810 */ /* 0x000fe20007ffe0ff */
[----:B------:R1:W-:Y:S01]  /*7780*/  @P5 STG.E [R8.64], R35 ;  /* 0x0000002308005986 */ /* 0x0003e2000c101904 */
[CC--:B------:R-:W-:Y:S02]  /*7790*/  LEA R16, P6, R17.reuse, R0.reuse, 0x2 ;  /* 0x0000000011107211 */ /* 0x0c0fe400078c10ff */
[C---:B--2---:R-:W-:Y:S02]  /*77a0*/  IADD3 R5, R17.reuse, c[0x0][0x198], RZ ;  /* 0x0000660011057a10 */ /* 0x044fe40007ffe0ff */
[----:B------:R-:W-:Y:S02]  /*77b0*/  LEA.HI.X.SX32 R17, R17, R3, 0x2, P6 ;  /* 0x0000000311117211 */ /* 0x000fe400030f16ff */
[----:B------:R-:W-:Y:S02]  /*77c0*/  ISETP.LT.AND P5, PT, R4, c[0x0][0x17c], !P0 ;  /* 0x00005f0004007a0c */ /* 0x000fe400047a1270 */
[----:B------:R-:W-:Y:S01]  /*77d0*/  LEA R4, P6, R5, R0, 0x2 ;  /* 0x0000000005047211 */ /* 0x000fe200078c10ff */
[----:B------:R2:W-:Y:S01]  /*77e0*/  @P1 STG.E [R16.64], R30 ;  /* 0x0000001e10001986 */ /* 0x0005e2000c101904 */
[----:B------:R-:W-:-:S02]  /*77f0*/  IADD3 R12, R2, 0x17, RZ ;  /* 0x00000017020c7810 */ /* 0x000fc40007ffe0ff */
[C---:B------:R-:W-:Y:S02]  /*7800*/  IADD3 R13, R5.reuse, c[0x0][0x198], RZ ;  /* 0x00006600050d7a10 */ /* 0x040fe40007ffe0ff */
[----:B------:R-:W-:Y:S02]  /*7810*/  LEA.HI.X.SX32 R5, R5, R3, 0x2, P6 ;  /* 0x0000000305057211 */ /* 0x000fe400030f16ff */
[----:B------:R-:W-:Y:S02]  /*7820*/  ISETP.LT.AND P1, PT, R12, c[0x0][0x17c], !P0 ;  /* 0x00005f000c007a0c */ /* 0x000fe40004721270 */
[C---:B------:R-:W-:Y:S01]  /*7830*/  LEA R12, P6, R13.reuse, R0, 0x2 ;  /* 0x000000000d0c7211 */ /* 0x040fe200078c10ff */
[----:B------:R3:W-:Y:S01]  /*7840*/  @P4 STG.E [R4.64], R31 ;  /* 0x0000001f04004986 */ /* 0x0007e2000c101904 */
[----:B-1----:R-:W-:Y:S02]  /*7850*/  IADD3 R8, R2, 0x18, RZ ;  /* 0x0000001802087810 */ /* 0x002fe40007ffe0ff */
[----:B------:R-:W-:-:S02]  /*7860*/  IADD3 R9, R13, c[0x0][0x198], RZ ;  /* 0x000066000d097a10 */ /* 0x000fc40007ffe0ff */
[-C--:B------:R-:W-:Y:S02]  /*7870*/  LEA.HI.X.SX32 R13, R13, R3.reuse, 0x2, P6 ;  /* 0x000000030d0d7211 */ /* 0x080fe400030f16ff */
[----:B------:R-:W-:Y:S02]  /*7880*/  ISETP.LT.AND P4, PT, R8, c[0x0][0x17c], !P0 ;  /* 0x00005f0008007a0c */ /* 0x000fe40004781270 */
[CC--:B------:R-:W-:Y:S01]  /*7890*/  LEA R8, P6, R9.reuse, R0.reuse, 0x2 ;  /* 0x0000000009087211 */ /* 0x0c0fe200078c10ff */
[----:B------:R1:W-:Y:S01]  /*78a0*/  @P2 STG.E [R12.64], R26 ;  /* 0x0000001a0c002986 */ /* 0x0003e2000c101904 */
[C---:B--2---:R-:W-:Y:S02]  /*78b0*/  IADD3 R17, R9.reuse, c[0x0][0x198], RZ ;  /* 0x0000660009117a10 */ /* 0x044fe40007ffe0ff */
[----:B------:R-:W-:Y:S02]  /*78c0*/  LEA.HI.X.SX32 R9, R9, R3, 0x2, P6 ;  /* 0x0000000309097211 */ /* 0x000fe400030f16ff */
[----:B------:R-:W-:-:S02]  /*78d0*/  LEA R16, P6, R17, R0, 0x2 ;  /* 0x0000000011107211 */ /* 0x000fc400078c10ff */
[C---:B------:R-:W-:Y:S01]  /*78e0*/  IADD3 R21, R17.reuse, c[0x0][0x198], RZ ;  /* 0x0000660011157a10 */ /* 0x040fe20007ffe0ff */
[----:B------:R2:W-:Y:S01]  /*78f0*/  @P3 STG.E [R8.64], R27 ;  /* 0x0000001b08003986 */ /* 0x0005e2000c101904 */
[C---:B------:R-:W-:Y:S02]  /*7900*/  IADD3 R20, R2.reuse, 0x19, RZ ;  /* 0x0000001902147810 */ /* 0x040fe40007ffe0ff */
[----:B------:R-:W-:Y:S02]  /*7910*/  LEA.HI.X.SX32 R17, R17, R3, 0x2, P6 ;  /* 0x0000000311117211 */ /* 0x000fe400030f16ff */
[C---:B---3--:R-:W-:Y:S02]  /*7920*/  LEA R4, P6, R21.reuse, R0, 0x2 ;  /* 0x0000000015047211 */ /* 0x048fe400078c10ff */
[----:B-1----:R-:W-:Y:S01]  /*7930*/  IADD3 R12, R2, 0x1b, RZ ;  /* 0x0000001b020c7810 */ /* 0x002fe20007ffe0ff */
[----:B------:R1:W-:Y:S01]  /*7940*/  @P5 STG.E [R16.64], R22 ;  /* 0x0000001610005986 */ /* 0x0003e2000c101904 */
[----:B------:R-:W-:-:S02]  /*7950*/  IADD3 R13, R21, c[0x0][0x198], RZ ;  /* 0x00006600150d7a10 */ /* 0x000fc40007ffe0ff */
[----:B------:R-:W-:Y:S02]  /*7960*/  ISETP.LT.AND P2, PT, R20, c[0x0][0x17c], !P0 ;  /* 0x00005f0014007a0c */ /* 0x000fe40004741270 */
[----:B------:R-:W-:Y:S02]  /*7970*/  IADD3 R20, R2, 0x1a, RZ ;  /* 0x0000001a02147810 */ /* 0x000fe40007ffe0ff */
[----:B------:R-:W-:Y:S02]  /*7980*/  LEA.HI.X.SX32 R5, R21, R3, 0x2, P6 ;  /* 0x0000000315057211 */ /* 0x000fe400030f16ff */
[----:B------:R-:W-:Y:S02]  /*7990*/  ISETP.LT.AND P5, PT, R12, c[0x0][0x17c], !P0 ;  /* 0x00005f000c007a0c */ /* 0x000fe400047a1270 */
[C---:B------:R-:W-:Y:S01]  /*79a0*/  LEA R12, P6, R13.reuse, R0, 0x2 ;  /* 0x000000000d0c7211 */ /* 0x040fe200078c10ff */
[----:B------:R3:W-:Y:S01]  /*79b0*/  @P1 STG.E [R4.64], R23 ;  /* 0x0000001704001986 */ /* 0x0007e2000c101904 */
[----:B--2---:R-:W-:-:S02]  /*79c0*/  IADD3 R9, R13, c[0x0][0x198], RZ ;  /* 0x000066000d097a10 */ /* 0x004fc40007ffe0ff */
[----:B------:R-:W-:Y:S02]  /*79d0*/  ISETP.LT.AND P3, PT, R20, c[0x0][0x17c], !P0 ;  /* 0x00005f0014007a0c */ /* 0x000fe40004761270 */
[----:B------:R-:W-:Y:S02]  /*79e0*/  IADD3 R20, R2, 0x1c, RZ ;  /* 0x0000001c02147810 */ /* 0x000fe40007ffe0ff */
[----:B------:R-:W-:Y:S02]  /*79f0*/  LEA.HI.X.SX32 R13, R13, R3, 0x2, P6 ;  /* 0x000000030d0d7211 */ /* 0x000fe400030f16ff */
[C---:B------:R-:W-:Y:S02]  /*7a00*/  LEA R8, P6, R9.reuse, R0, 0x2 ;  /* 0x0000000009087211 */ /* 0x040fe400078c10ff */
[----:B------:R-:W-:Y:S01]  /*7a10*/  IADD3 R21, R9, c[0x0][0x198], RZ ;  /* 0x0000660009157a10 */ /* 0x000fe20007ffe0ff */
[----:B------:R2:W-:Y:S01]  /*7a20*/  @P4 STG.E [R12.64], R18 ;  /* 0x000000120c004986 */ /* 0x0005e2000c101904 */
[----:B------:R-:W-:-:S02]  /*7a30*/  ISETP.LT.AND P1, PT, R20, c[0x0][0x17c], !P0 ;  /* 0x00005f0014007a0c */ /* 0x000fc40004721270 */
[----:B------:R-:W-:Y:S02]  /*7a40*/  IADD3 R20, R2, 0x1d, RZ ;  /* 0x0000001d02147810 */ /* 0x000fe40007ffe0ff */
[----:B------:R-:W-:Y:S02]  /*7a50*/  LEA.HI.X.SX32 R9, R9, R3, 0x2, P6 ;  /* 0x0000000309097211 */ /* 0x000fe400030f16ff */
[C---:B-1----:R-:W-:Y:S02]  /*7a60*/  LEA R16, P6, R21.reuse, R0, 0x2 ;  /* 0x0000000015107211 */ /* 0x042fe400078c10ff */
[----:B------:R-:W-:Y:S01]  /*7a70*/  ISETP.LT.AND P4, PT, R20, c[0x0][0x17c], !P0 ;  /* 0x00005f0014007a0c */ /* 0x000fe20004781270 */
[----:B------:R1:W-:Y:S01]  /*7a80*/  @P2 STG.E [R8.64], R19 ;  /* 0x0000001308002986 */ /* 0x0003e2000c101904 */
[----:B---3--:R-:W-:Y:S02]  /*7a90*/  IADD3 R4, R2, 0x1e, RZ ;  /* 0x0000001e02047810 */ /* 0x008fe40007ffe0ff */
[----:B------:R-:W-:-:S02]  /*7aa0*/  IADD3 R20, R21, c[0x0][0x198], RZ ;  /* 0x0000660015147a10 */ /* 0x000fc40007ffe0ff */
[----:B------:R-:W-:Y:S02]  /*7ab0*/  LEA.HI.X.SX32 R17, R21, R3, 0x2, P6 ;  /* 0x0000000315117211 */ /* 0x000fe400030f16ff */
[----:B------:R-:W-:Y:S02]  /*7ac0*/  ISETP.LT.AND P2, PT, R4, c[0x0][0x17c], !P0 ;  /* 0x00005f0004007a0c */ /* 0x000fe40004741270 */
[----:B------:R-:W-:Y:S01]  /*7ad0*/  IADD3 R5, R2, 0x1f, RZ ;  /* 0x0000001f02057810 */ /* 0x000fe20007ffe0ff */
[----:B------:R-:W-:Y:S01]  /*7ae0*/  @P3 STG.E [R16.64], R14 ;  /* 0x0000000e10003986 */ /* 0x000fe2000c101904 */
[C---:B------:R-:W-:Y:S02]  /*7af0*/  LEA R4, P6, R20.reuse, R0, 0x2 ;  /* 0x0000000014047211 */ /* 0x040fe400078c10ff */
[----:B--2---:R-:W-:Y:S02]  /*7b00*/  IADD3 R13, R20, c[0x0][0x198], RZ ;  /* 0x00006600140d7a10 */ /* 0x004fe40007ffe0ff */
[----:B------:R-:W-:-:S02]  /*7b10*/  ISETP.LT.AND P3, PT, R5, c[0x0][0x17c], !P0 ;  /* 0x00005f0005007a0c */ /* 0x000fc40004761270 */
[-C--:B------:R-:W-:Y:S02]  /*7b20*/  LEA.HI.X.SX32 R5, R20, R3.reuse, 0x2, P6 ;  /* 0x0000000314057211 */ /* 0x080fe400030f16ff */
[CC--:B------:R-:W-:Y:S01]  /*7b30*/  LEA R12, P6, R13.reuse, R0.reuse, 0x2 ;  /* 0x000000000d0c7211 */ /* 0x0c0fe200078c10ff */
[----:B------:R-:W2:Y:S01]  /*7b40*/  LDS.128 R20, [R234] ;  /* 0x00000000ea147984 */ /* 0x000ea20000000c00 */
[C---:B-1----:R-:W-:Y:S02]  /*7b50*/  IADD3 R19, R13.reuse, c[0x0][0x198], RZ ;  /* 0x000066000d137a10 */ /* 0x042fe40007ffe0ff */
[----:B------:R-:W-:Y:S01]  /*7b60*/  LEA.HI.X.SX32 R13, R13, R3, 0x2, P6 ;  /* 0x000000030d0d7211 */ /* 0x000fe200030f16ff */
[----:B------:R1:W-:Y:S01]  /*7b70*/  @P5 STG.E [R4.64], R15 ;  /* 0x0000000f04005986 */ /* 0x0003e2000c101904 */
[----:B------:R-:W-:Y:S02]  /*7b80*/  IADD3 R9, R2, 0x21, RZ ;  /* 0x0000002102097810 */ /* 0x000fe40007ffe0ff */
[C---:B------:R-:W-:Y:S01]  /*7b90*/  LEA R8, P6, R19.reuse, R0, 0x2 ;  /* 0x0000000013087211 */ /* 0x040fe200078c10ff */
[----:B------:R-:W-:Y:S01]  /*7ba0*/  @P1 STG.E [R12.64], R10 ;  /* 0x0000000a0c001986 */ /* 0x000fe2000c101904 */
[----:B------:R-:W-:-:S02]  /*7bb0*/  IADD3 R25, R19, c[0x0][0x198], RZ ;  /* 0x0000660013197a10 */ /* 0x000fc40007ffe0ff */
[----:B------:R-:W-:Y:S01]  /*7bc0*/  ISETP.LT.AND P1, PT, R9, c[0x0][0x17c], !P0 ;  /* 0x00005f0009007a0c */ /* 0x000fe20004721270 */
[----:B------:R-:W-:Y:S01]  /*7bd0*/  LDS.128 R232, [R234+0x800] ;  /* 0x00080000eae87984 */ /* 0x000fe20000000c00 */
[----:B------:R-:W-:Y:S02]  /*7be0*/  IADD3 R18, R2, 0x20, RZ ;  /* 0x0000002002127810 */ /* 0x000fe40007ffe0ff */
[----:B------:R-:W-:Y:S02]  /*7bf0*/  LEA.HI.X.SX32 R9, R19, R3, 0x2, P6 ;  /* 0x0000000313097211 */ /* 0x000fe400030f16ff */
[C---:B------:R-:W-:Y:S02]  /*7c00*/  LEA R24, P6, R25.reuse, R0, 0x2 ;  /* 0x0000000019187211 */ /* 0x040fe400078c10ff */
[----:B-1----:R-:W-:Y:S01]  /*7c10*/  IADD3 R15, R25, c[0x0][0x198], RZ ;  /* 0x00006600190f7a10 */ /* 0x002fe20007ffe0ff */
[----:B------:R1:W-:Y:S01]  /*7c20*/  @P4 STG.E [R8.64], R11 ;  /* 0x0000000b08004986 */ /* 0x0003e2000c101904 */
[----:B------:R-:W-:-:S02]  /*7c30*/  ISETP.LT.AND P5, PT, R18, c[0x0][0x17c], !P0 ;  /* 0x00005f0012007a0c */ /* 0x000fc400047a1270 */
[----:B------:R-:W-:Y:S01]  /*7c40*/  LEA.HI.X.SX32 R25, R25, R3, 0x2, P6 ;  /* 0x0000000319197211 */ /* 0x000fe200030f16ff */
[----:B------:R-:W3:Y:S01]  /*7c50*/  LDS.128 R16, [R38] ;  /* 0x0000000026107984 */ /* 0x000ee20000000c00 */
[C---:B------:R-:W-:Y:S02]  /*7c60*/  IADD3 R5, R2.reuse, 0x23, RZ ;  /* 0x0000002302057810 */ /* 0x040fe40007ffe0ff */
[C---:B------:R-:W-:Y:S01]  /*7c70*/  LEA R4, P6, R15.reuse, R0, 0x2 ;  /* 0x000000000f047211 */ /* 0x040fe200078c10ff */
[----:B------:R4:W-:Y:S01]  /*7c80*/  @P2 STG.E [R24.64], R6 ;  /* 0x0000000618002986 */ /* 0x0009e2000c101904 */
[----:B------:R-:W-:Y:S02]  /*7c90*/  IADD3 R27, R15, c[0x0][0x198], RZ ;  /* 0x000066000f1b7a10 */ /* 0x000fe40007ffe0ff */
[----:B------:R-:W-:Y:S02]  /*7ca0*/  IADD3 R14, R2, 0x22, RZ ;  /* 0x00000022020e7810 */ /* 0x000fe40007ffe0ff */
[----:B------:R-:W-:-:S02]  /*7cb0*/  ISETP.LT.AND P2, PT, R5, c[0x0][0x17c], !P0 ;  /* 0x00005f0005007a0c */ /* 0x000fc40004741270 */
[-C--:B------:R-:W-:Y:S02]  /*7cc0*/  LEA.HI.X.SX32 R5, R15, R3.reuse, 0x2, P6 ;  /* 0x000000030f057211 */ /* 0x080fe400030f16ff */
[C---:B------:R-:W-:Y:S02]  /*7cd0*/  LEA R26, P6, R27.reuse, R0, 0x2 ;  /* 0x000000001b1a7211 */ /* 0x040fe400078c10ff */
[C---:B-1----:R-:W-:Y:S01]  /*7ce0*/  IADD3 R8, R27.reuse, c[0x0][0x198], RZ ;  /* 0x000066001b087a10 */ /* 0x042fe20007ffe0ff */
[----:B------:R1:W-:Y:S01]  /*7cf0*/  @P3 STG.E [R4.64], R7 ;  /* 0x0000000704003986 */ /* 0x0003e2000c101904 */
[----:B------:R-:W-:Y:S02]  /*7d00*/  ISETP.LT.AND P4, PT, R14, c[0x0][0x17c], !P0 ;  /* 0x00005f000e007a0c */ /* 0x000fe40004781270 */
[----:B------:R-:W-:Y:S01]  /*7d10*/  IADD3 R10, R2, 0x24, RZ ;  /* 0x00000024020a7810 */ /* 0x000fe20007ffe0ff */
[----:B------:R-:W5:Y:S01]  /*7d20*/  LDS.128 R12, [R37] ;  /* 0x00000000250c7984 */ /* 0x000f620000000c00 */
[----:B------:R-:W-:-:S02]  /*7d30*/  LEA.HI.X.SX32 R27, R27, R3, 0x2, P6 ;  /* 0x000000031b1b7211 */ /* 0x000fc400030f16ff */
[-C--:B----4-:R-:W-:Y:S02]  /*7d40*/  LEA R24, P6, R8, R0.reuse, 0x2 ;  /* 0x0000000008187211 */ /* 0x090fe400078c10ff */
[----:B------:R-:W-:Y:S01]  /*7d50*/  ISETP.LT.AND P3, PT, R10, c[0x0][0x17c], !P0 ;  /* 0x00005f000a007a0c */ /* 0x000fe20004761270 */
[----:B--2---:R2:W-:Y:S01]  /*7d60*/  @P5 STG.E [R26.64], R20 ;  /* 0x000000141a005986 */ /* 0x0045e2000c101904 */
[C---:B------:R-:W-:Y:S02]  /*7d70*/  IADD3 R29, R8.reuse, c[0x0][0x198], RZ ;  /* 0x00006600081d7a10 */ /* 0x040fe40007ffe0ff */
[----:B------:R-:W-:Y:S02]  /*7d80*/  LEA.HI.X.SX32 R25, R8, R3, 0x2, P6 ;  /* 0x0000000308197211 */ /* 0x000fe400030f16ff */
[----:B------:R-:W4:Y:S01]  /*7d90*/  LDS.128 R8, [R36] ;  /* 0x0000000024087984 */ /* 0x000f220000000c00 */
[----:B------:R-:W-:Y:S02]  /*7da0*/  IADD3 R6, R2, 0x25, RZ ;  /* 0x0000002502067810 */ /* 0x000fe40007ffe0ff */
[----:B------:R-:W-:Y:S01]  /*7db0*/  LEA R28, P6, R29, R0, 0x2 ;  /* 0x000000001d1c7211 */ /* 0x000fe200078c10ff */
[----:B------:R-:W-:Y:S01]  /*7dc0*/  @P1 STG.E [R24.64], R21 ;  /* 0x0000001518001986 */ /* 0x000fe2000c101904 */
[----:B------:R-:W-:-:S02]  /*7dd0*/  ISETP.LT.AND P5, PT, R6, c[0x0][0x17c], !P0 ;  /* 0x00005f0006007a0c */ /* 0x000fc400047a1270 */
[----:B------:R-:W-:Y:S02]  /*7de0*/  IADD3 R6, R2, 0x26, RZ ;  /* 0x0000002602067810 */ /* 0x000fe40007ffe0ff */
[C---:B-1----:R-:W-:Y:S02]  /*7df0*/  IADD3 R5, R29.reuse, c[0x0][0x198], RZ ;  /* 0x000066001d057a10 */ /* 0x042fe40007ffe0ff */
[----:B------:R-:W-:Y:S02]  /*7e00*/  LEA.HI.X.SX32 R29, R29, R3, 0x2, P6 ;  /* 0x000000031d1d7211 */ /* 0x000fe400030f16ff */
[----:B------:R-:W-:Y:S02]  /*7e10*/  ISETP.LT.AND P1, PT, R6, c[0x0][0x17c], !P0 ;  /* 0x00005f0006007a0c */ /* 0x000fe40004721270 */
[C---:B--2---:R-:W-:Y:S01]  /*7e20*/  LEA R26, P6, R5.reuse, R0, 0x2 ;  /* 0x00000000051a7211 */ /* 0x044fe200078c10ff */
[----:B---3--:R1:W-:Y:S01]  /*7e30*/  @P4 STG.E [R28.64], R16 ;  /* 0x000000101c004986 */ /* 0x0083e2000c101904 */
[----:B------:R-:W-:-:S02]  /*7e40*/  IADD3 R6, R5, c[0x0][0x198], RZ ;  /* 0x0000660005067a10 */ /* 0x000fc40007ffe0ff */
[----:B------:R-:W-:Y:S02]  /*7e50*/  IADD3 R4, R2, 0x27, RZ ;  /* 0x0000002702047810 */ /* 0x000fe40007ffe0ff */
[----:B------:R-:W-:Y:S02]  /*7e60*/  LEA.HI.X.SX32 R27, R5, R3, 0x2, P6 ;  /* 0x00000003051b7211 */ /* 0x000fe400030f16ff */
[C---:B------:R-:W-:Y:S02]  /*7e70*/  LEA R30, P6, R6.reuse, R0, 0x2 ;  /* 0x00000000061e7211 */ /* 0x040fe400078c10ff */
[----:B------:R-:W-:Y:S01]  /*7e80*/  IADD3 R5, R6, c[0x0][0x198], RZ ;  /* 0x0000660006057a10 */ /* 0x000fe20007ffe0ff */
[----:B------:R-:W-:Y:S01]  /*7e90*/  @P2 STG.E [R26.64], R17 ;  /* 0x000000111a002986 */ /* 0x000fe2000c101904 */
[----:B------:R-:W-:Y:S02]  /*7ea0*/  ISETP.LT.AND P4, PT, R4, c[0x0][0x17c], !P0 ;  /* 0x00005f0004007a0c */ /* 0x000fe40004781270 */
[----:B------:R-:W-:-:S02]  /*7eb0*/  IADD3 R4, R2, 0x28, RZ ;  /* 0x0000002802047810 */ /* 0x000fc40007ffe0ff */
[-C--:B------:R-:W-:Y:S02]  /*7ec0*/  LEA.HI.X.SX32 R31, R6, R3.reuse, 0x2, P6 ;  /* 0x00000003061f7211 */ /* 0x080fe400030f16ff */
[CC--:B------:R-:W-:Y:S02]  /*7ed0*/  LEA R20, P6, R5.reuse, R0.reuse, 0x2 ;  /* 0x0000000005147211 */ /* 0x0c0fe400078c10ff */
[C---:B-1----:R-:W-:Y:S01]  /*7ee0*/  IADD3 R29, R5.reuse, c[0x0][0x198], RZ ;  /* 0x00006600051d7a10 */ /* 0x042fe20007ffe0ff */
[----:B-----5:R1:W-:Y:S01]  /*7ef0*/  @P3 STG.E [R30.64], R12 ;  /* 0x0000000c1e003986 */ /* 0x0203e2000c101904 */
[----:B------:R-:W-:Y:S02]  /*7f00*/  ISETP.LT.AND P2, PT, R4, c[0x0][0x17c], !P0 ;  /* 0x00005f0004007a0c */ /* 0x000fe40004741270 */
[----:B------:R-:W-:Y:S02]  /*7f10*/  LEA.HI.X.SX32 R21, R5, R3, 0x2, P6 ;  /* 0x0000000305157211 */ /* 0x000fe400030f16ff */
[C---:B------:R-:W-:Y:S01]  /*7f20*/  IADD3 R32, R29.reuse, c[0x0][0x198], RZ ;  /* 0x000066001d207a10 */ /* 0x040fe20007ffe0ff */
[----:B------:R-:W2:Y:S01]  /*7f30*/  LDS.128 R4, [R38+0x800] ;  /* 0x0008000026047984 */ /* 0x000ea20000000c00 */
[----:B------:R-:W-:-:S02]  /*7f40*/  LEA R28, P6, R29, R0, 0x2 ;  /* 0x000000001d1c7211 */ /* 0x000fc400078c10ff */
[C---:B------:R-:W-:Y:S01]  /*7f50*/  IADD3 R25, R2.reuse, 0x29, RZ ;  /* 0x0000002902197810 */ /* 0x040fe20007ffe0ff */
[----:B------:R3:W-:Y:S01]  /*7f60*/  @P5 STG.E [R20.64], R13 ;  /* 0x0000000d14005986 */ /* 0x0007e2000c101904 */
[----:B------:R-:W-:Y:S02]  /*7f70*/  IADD3 R24, R2, 0x2a, RZ ;  /* 0x0000002a02187810 */ /* 0x000fe40007ffe0ff */
[C---:B------:R-:W-:Y:S02]  /*7f80*/  LEA R16, P3, R32.reuse, R0, 0x2 ;  /* 0x0000000020107211 */ /* 0x040fe400078610ff */
[-C--:B------:R-:W-:Y:S02]  /*7f90*/  LEA.HI.X.SX32 R29, R29, R3.reuse, 0x2, P6 ;  /* 0x000000031d1d7211 */ /* 0x080fe400030f16ff */
[C---:B-1----:R-:W-:Y:S02]  /*7fa0*/  IADD3 R12, R32.reuse, c[0x0][0x198], RZ ;  /* 0x00006600200c7a10 */ /* 0x042fe40007ffe0ff */
[----:B------:R-:W-:Y:S01]  /*7fb0*/  LEA.HI.X.SX32 R17, R32, R3, 0x2, P3 ;  /* 0x0000000320117211 */ /* 0x000fe200018f16ff */
[----:B----4-:R1:W-:Y:S01]  /*7fc0*/  @P1 STG.E [R28.64], R8 ;  /* 0x000000081c001986 */ /* 0x0103e2000c101904 */
[----:B------:R-:W-:-:S02]  /*7fd0*/  ISETP.LT.AND P5, PT, R25, c[0x0][0x17c], !P0 ;  /* 0x00005f0019007a0c */ /* 0x000fc400047a1270 */
[----:B------:R-:W-:Y:S01]  /*7fe0*/  ISETP.LT.AND P3, PT, R24, c[0x0][0x17c], !P0 ;  /* 0x00005f0018007a0c */ /* 0x000fe20004761270 */
[----:B------:R4:W-:Y:S01]  /*7ff0*/  @P4 STG.E [R16.64], R9 ;  /* 0x0000000910004986 */ /* 0x0009e2000c101904 */
[C---:B------:R-:W-:Y:S02]  /*8000*/  LEA R32, P1, R12.reuse, R0, 0x2 ;  /* 0x000000000c207211 */ /* 0x040fe400078210ff */
[----:B------:R-:W-:Y:S01]  /*8010*/  IADD3 R31, R12, c[0x0][0x198], RZ ;  /* 0x000066000c1f7a10 */ /* 0x000fe20007ffe0ff */
[----:B------:R-:W5:Y:S01]  /*8020*/  LDS.128 R24, [R37+0x800] ;  /* 0x0008000025187984 */ /* 0x000f620000000c00 */
[C---:B------:R-:W-:Y:S02]  /*8030*/  IADD3 R30, R2.reuse, 0x2b, RZ ;  /* 0x0000002b021e7810 */ /* 0x040fe40007ffe0ff */
[----:B---3--:R-:W-:Y:S02]  /*8040*/  IADD3 R13, R2, 0x2c, RZ ;  /* 0x0000002c020d7810 */ /* 0x008fe40007ffe0ff */
[----:B------:R-:W-:-:S02]  /*8050*/  LEA.HI.X.SX32 R33, R12, R3, 0x2, P1 ;  /* 0x000000030c217211 */ /* 0x000fc400008f16ff */
[----:B------:R-:W-:Y:S02]  /*8060*/  LEA R12, P6, R31, R0, 0x2 ;  /* 0x000000001f0c7211 */ /* 0x000fe400078c10ff */
[----:B------:R-:W-:Y:S01]  /*8070*/  ISETP.LT.AND P1, PT, R13, c[0x0][0x17c], !P0 ;  /* 0x00005f000d007a0c */ /* 0x000fe20004721270 */
[----:B------:R-:W-:Y:S01]  /*8080*/  @P2 STG.E [R32.64], R232 ;  /* 0x000000e820002986 */ /* 0x000fe2000c101904 */
[----:B------:R-:W-:Y:S02]  /*8090*/  ISETP.LT.AND P4, PT, R30, c[0x0][0x17c], !P0 ;  /* 0x00005f001e007a0c */ /* 0x000fe40004781270 */
[C---:B------:R-:W-:Y:S02]  /*80a0*/  IADD3 R21, R31.reuse, c[0x0][0x198], RZ ;  /* 0x000066001f157a10 */ /* 0x040fe40007ffe0ff */
[----:B------:R-:W-:Y:S02]  /*80b0*/  LEA.HI.X.SX32 R13, R31, R3, 0x2, P6 ;  /* 0x000000031f0d7211 */ /* 0x000fe400030f16ff */
[----:B------:R-:W3:Y:S01]  /*80c0*/  LDS.128 R28, [R36+0x800] ;  /* 0x00080000241c7984 */ /* 0x000ee20000000c00 */
[----:B------:R-:W-:-:S02]  /*80d0*/  IADD3 R34, R21, c[0x0][0x198], RZ ;  /* 0x0000660015227a10 */ /* 0x000fc40007ffe0ff */
[CC--:B-1----:R-:W-:Y:S01]  /*80e0*/  LEA R8, P2, R21.reuse, R0.reuse, 0x2 ;  /* 0x0000000015087211 */ /* 0x0c2fe200078410ff */
[----:B------:R1:W-:Y:S01]  /*80f0*/  @P5 STG.E [R12.64], R233 ;  /* 0x000000e90c005986 */ /* 0x0003e2000c101904 */
[----:B----4-:R-:W-:Y:S02]  /*8100*/  IADD3 R17, R2, 0x2d, RZ ;  /* 0x0000002d02117810 */ /* 0x010fe40007ffe0ff */
[C---:B------:R-:W-:Y:S02]  /*8110*/  LEA R16, P6, R34.reuse, R0, 0x2 ;  /* 0x0000000022107211 */ /* 0x040fe400078c10ff */
[-C--:B------:R-:W-:Y:S02]  /*8120*/  LEA.HI.X.SX32 R9, R21, R3.reuse, 0x2, P2 ;  /* 0x0000000315097211 */ /* 0x080fe400010f16ff */
[----:B------:R-:W-:Y:S02]  /*8130*/  ISETP.LT.AND P5, PT, R17, c[0x0][0x17c], !P0 ;  /* 0x00005f0011007a0c */ /* 0x000fe400047a1270 */
[C---:B------:R-:W-:Y:S01]  /*8140*/  LEA.HI.X.SX32 R17, R34.reuse, R3, 0x2, P6 ;  /* 0x0000000322117211 */ /* 0x040fe200030f16ff */
[----:B--2---:R-:W-:Y:S01]  /*8150*/  @P3 STG.E [R8.64], R4 ;  /* 0x0000000408003986 */ /* 0x004fe2000c101904 */
[----:B------:R-:W-:-:S02]  /*8160*/  IADD3 R34, R34, c[0x0][0x198], RZ ;  /* 0x0000660022227a10 */ /* 0x000fc40007ffe0ff */
[----:B------:R-:W-:Y:S01]  /*8170*/  IADD3 R20, R2, 0x2e, RZ ;  /* 0x0000002e02147810 */ /* 0x000fe20007ffe0ff */
[----:B------:R2:W-:Y:S01]  /*8180*/  @P4 STG.E [R16.64], R5 ;  /* 0x0000000510004986 */ /* 0x0005e2000c101904 */
[C---:B-1----:R-:W-:Y:S02]  /*8190*/  LEA R12, P3, R34.reuse, R0, 0x2 ;  /* 0x00000000220c7211 */ /* 0x042fe400078610ff */
[C---:B------:R-:W-:Y:S02]  /*81a0*/  IADD3 R33, R34.reuse, c[0x0][0x198], RZ ;  /* 0x0000660022217a10 */ /* 0x040fe40007ffe0ff */
[----:B------:R-:W-:Y:S02]  /*81b0*/  LEA.HI.X.SX32 R13, R34, R3, 0x2, P3 ;  /* 0x00000003220d7211 */ /* 0x000fe400018f16ff */
[----:B------:R-:W-:Y:S02]  /*81c0*/  IADD3 R34, R33, c[0x0][0x198], RZ ;  /* 0x0000660021227a10 */ /* 0x000fe40007ffe0ff */
[----:B------:R-:W-:Y:S01]  /*81d0*/  ISETP.LT.AND P2, PT, R20, c[0x0][0x17c], !P0 ;  /* 0x00005f0014007a0c */ /* 0x000fe20004741270 */
[----:B-----5:R1:W-:Y:S01]  /*81e0*/  @P1 STG.E [R12.64], R24 ;  /* 0x000000180c001986 */ /* 0x0203e2000c101904 */
[----:B------:R-:W-:-:S02]  /*81f0*/  IADD3 R21, R2, 0x2f, RZ ;  /* 0x0000002f02157810 */ /* 0x000fc40007ffe0ff */
[-C--:B------:R-:W-:Y:S02]  /*8200*/  LEA R20, P6, R33, R0.reuse, 0x2 ;  /* 0x0000000021147211 */ /* 0x080fe400078c10ff */
[C---:B--2---:R-:W-:Y:S02]  /*8210*/  IADD3 R17, R34.reuse, c[0x0][0x198], RZ ;  /* 0x0000660022117a10 */ /* 0x044fe40007ffe0ff */
[----:B------:R-:W-:Y:S02]  /*8220*/  ISETP.LT.AND P4, PT, R21, c[0x0][0x17c], !P0 ;  /* 0x00005f0015007a0c */ /* 0x000fe40004781270 */
[----:B------:R-:W-:Y:S02]  /*8230*/  LEA R4, P1, R34, R0, 0x2 ;  /* 0x0000000022047211 */ /* 0x000fe400078210ff */
[----:B------:R-:W-:Y:S02]  /*8240*/  LEA.HI.X.SX32 R21, R33, R3, 0x2, P6 ;  /* 0x0000000321157211 */ /* 0x000fe400030f16ff */
[----:B------:R-:W-:-:S02]  /*8250*/  IADD3 R32, R2, 0x30, RZ ;  /* 0x0000003002207810 */ /* 0x000fc40007ffe0ff */
[----:B------:R-:W-:Y:S01]  /*8260*/  IADD3 R9, R2, 0x31, RZ ;  /* 0x0000003102097810 */ /* 0x000fe20007ffe0ff */
[----:B------:R2:W-:Y:S01]  /*8270*/  @P5 STG.E [R20.64], R25 ;  /* 0x0000001914005986 */ /* 0x0005e2000c101904 */
[C---:B-1----:R-:W-:Y:S02]  /*8280*/  IADD3 R13, R17.reuse, c[0x0][0x198], RZ ;  /* 0x00006600110d7a10 */ /* 0x042fe40007ffe0ff */
[----:B------:R-:W-:Y:S02]  /*8290*/  LEA R8, P6, R17, R0, 0x2 ;  /* 0x0000000011087211 */ /* 0x000fe400078c10ff */
[----:B------:R-:W-:Y:S02]  /*82a0*/  LEA.HI.X.SX32 R5, R34, R3, 0x2, P1 ;  /* 0x0000000322057211 */ /* 0x000fe400008f16ff */
[----:B------:R-:W-:Y:S02]  /*82b0*/  ISETP.LT.AND P3, PT, R32, c[0x0][0x17c], !P0 ;  /* 0x00005f0020007a0c */ /* 0x000fe40004761270 */
[----:B------:R-:W-:Y:S01]  /*82c0*/  IADD3 R16, R2, 0x32, RZ ;  /* 0x0000003202107810 */ /* 0x000fe20007ffe0ff */
[----:B---3--:R-:W-:Y:S01]  /*82d0*/  @P2 STG.E [R4.64], R28 ;  /* 0x0000001c04002986 */ /* 0x008fe2000c101904 */
[----:B------:R-:W-:-:S02]  /*82e0*/  ISETP.LT.AND P5, PT, R9, c[0x0][0x17c], !P0 ;  /* 0x00005f0009007a0c */ /* 0x000fc400047a1270 */
[----:B--2---:R-:W-:Y:S02]  /*82f0*/  IADD3 R21, R13, c[0x0][0x198], RZ ;  /* 0x000066000d157a10 */ /* 0x004fe40007ffe0ff */
[----:B------:R-:W-:Y:S02]  /*8300*/  LEA.HI.X.SX32 R9, R17, R3, 0x2, P6 ;  /* 0x0000000311097211 */ /* 0x000fe400030f16ff */
[----:B------:R-:W-:Y:S02]  /*8310*/  ISETP.LT.AND P1, PT, R16, c[0x0][0x17c], !P0 ;  /* 0x00005f0010007a0c */ /* 0x000fe40004721270 */
[-C--:B------:R-:W-:Y:S01]  /*8320*/  LEA R12, P2, R13, R0.reuse, 0x2 ;  /* 0x000000000d0c7211 */ /* 0x080fe200078410ff */
[----:B------:R1:W-:Y:S01]  /*8330*/  @P4 STG.E [R8.64], R29 ;  /* 0x0000001d08004986 */ /* 0x0003e2000c101904 */
[----:B------:R-:W-:Y:S02]  /*8340*/  IADD3 R17, R2, 0x33, RZ ;  /* 0x0000003302117810 */ /* 0x000fe40007ffe0ff */
[----:B------:R-:W-:-:S02]  /*8350*/  LEA R16, P6, R21, R0, 0x2 ;  /* 0x0000000015107211 */ /* 0x000fc400078c10ff */
[----:B------:R-:W-:Y:S02]  /*8360*/  IADD3 R24, R21, c[0x0][0x198], RZ ;  /* 0x0000660015187a10 */ /* 0x000fe40007ffe0ff */
[-C--:B------:R-:W-:Y:S02]  /*8370*/  LEA.HI.X.SX32 R13, R13, R3.reuse, 0x2, P2 ;  /* 0x000000030d0d7211 */ /* 0x080fe400010f16ff */
[----:B------:R-:W-:Y:S02]  /*8380*/  ISETP.LT.AND P4, PT, R17, c[0x0][0x17c], !P0 ;  /* 0x00005f0011007a0c */ /* 0x000fe40004781270 */
[----:B------:R-:W-:Y:S01]  /*8390*/  LEA.HI.X.SX32 R17, R21, R3, 0x2, P6 ;  /* 0x0000000315117211 */ /* 0x000fe200030f16ff */
[----:B------:R2:W-:Y:S01]  /*83a0*/  @P3 STG.E [R12.64], R22 ;  /* 0x000000160c003986 */ /* 0x0005e2000c101904 */
[----:B------:R-:W-:Y:S02]  /*83b0*/  IADD3 R21, R24, c[0x0][0x198], RZ ;  /* 0x0000660018157a10 */ /* 0x000fe40007ffe0ff */
[----:B-1----:R-:W-:Y:S01]  /*83c0*/  IADD3 R9, R2, 0x35, RZ ;  /* 0x0000003502097810 */ /* 0x002fe20007ffe0ff */
[----:B------:R1:W-:Y:S01]  /*83d0*/  @P5 STG.E [R16.64], R23 ;  /* 0x0000001710005986 */ /* 0x0003e2000c101904 */
[----:B------:R-:W-:-:S02]  /*83e0*/  LEA R4, P3, R24, R0, 0x2 ;  /* 0x0000000018047211 */ /* 0x000fc400078610ff */
[----:B------:R-:W-:Y:S02]  /*83f0*/  LEA R8, P6, R21, R0, 0x2 ;  /* 0x0000000015087211 */ /* 0x000fe400078c10ff */
[----:B------:R-:W-:Y:S02]  /*8400*/  IADD3 R20, R2, 0x34, RZ ;  /* 0x0000003402147810 */ /* 0x000fe40007ffe0ff */
[----:B------:R-:W-:Y:S02]  /*8410*/  ISETP.LT.AND P5, PT, R9, c[0x0][0x17c], !P0 ;  /* 0x00005f0009007a0c */ /* 0x000fe400047a1270 */
[-C--:B------:R-:W-:Y:S02]  /*8420*/  LEA.HI.X.SX32 R5, R24, R3.reuse, 0x2, P3 ;  /* 0x0000000318057211 */ /* 0x080fe400018f16ff */
[C---:B------:R-:W-:Y:S02]  /*8430*/  LEA.HI.X.SX32 R9, R21.reuse, R3, 0x2, P6 ;  /* 0x0000000315097211 */ /* 0x040fe400030f16ff */
[----:B------:R-:W-:Y:S01]  /*8440*/  IADD3 R21, R21, c[0x0][0x198], RZ ;  /* 0x0000660015157a10 */ /* 0x000fe20007ffe0ff */
[----:B------:R-:W-:Y:S01]  /*8450*/  @P1 STG.E [R4.64], R18 ;  /* 0x0000001204001986 */ /* 0x000fe2000c101904 */
[----:B------:R-:W-:-:S02]  /*8460*/  ISETP.LT.AND P2, PT, R20, c[0x0][0x17c], !P0 ;  /* 0x00005f0014007a0c */ /* 0x000fc40004741270 */
[C---:B--2---:R-:W-:Y:S01]  /*8470*/  IADD3 R22, R21.reuse, c[0x0][0x198], RZ ;  /* 0x0000660015167a10 */ /* 0x044fe20007ffe0ff */
[----:B------:R2:W-:Y:S01]  /*8480*/  @P4 STG.E [R8.64], R19 ;  /* 0x0000001308004986 */ /* 0x0005e2000c101904 */
[CC--:B------:R-:W-:Y:S02]  /*8490*/  LEA R12, P1, R21.reuse, R0.reuse, 0x2 ;  /* 0x00000000150c7211 */ /* 0x0c0fe400078210ff */
[----:B-1----:R-:W-:Y:S02]  /*84a0*/  IADD3 R17, R2, 0x37, RZ ;  /* 0x0000003702117810 */ /* 0x002fe40007ffe0ff */
[C---:B------:R-:W-:Y:S02]  /*84b0*/  LEA R16, P6, R22.reuse, R0, 0x2 ;  /* 0x0000000016107211 */ /* 0x040fe400078c10ff */
[----:B------:R-:W-:Y:S02]  /*84c0*/  LEA.HI.X.SX32 R13, R21, R3, 0x2, P1 ;  /* 0x00000003150d7211 */ /* 0x000fe400008f16ff */
[----:B------:R-:W-:-:S02]  /*84d0*/  IADD3 R21, R22, c[0x0][0x198], RZ ;  /* 0x0000660016157a10 */ /* 0x000fc40007ffe0ff */
[----:B------:R-:W-:Y:S01]  /*84e0*/  ISETP.LT.AND P4, PT, R17, c[0x0][0x17c], !P0 ;  /* 0x00005f0011007a0c */ /* 0x000fe20004781270 */
[----:B------:R-:W-:Y:S01]  /*84f0*/  @P2 STG.E [R12.64], R14 ;  /* 0x0000000e0c002986 */ /* 0x000fe2000c101904 */
[----:B------:R-:W-:Y:S02]  /*8500*/  LEA.HI.X.SX32 R17, R22, R3, 0x2, P6 ;  /* 0x0000000316117211 */ /* 0x000fe400030f16ff */
[C---:B--2---:R-:W-:Y:S02]  /*8510*/  IADD3 R19, R21.reuse, c[0x0][0x198], RZ ;  /* 0x0000660015137a10 */ /* 0x044fe40007ffe0ff */
[C---:B------:R-:W-:Y:S01]  /*8520*/  IADD3 R20, R2.reuse, 0x36, RZ ;  /* 0x0000003602147810 */ /* 0x040fe20007ffe0ff */
[----:B------:R1:W-:Y:S01]  /*8530*/  @P5 STG.E [R16.64], R15 ;  /* 0x0000000f10005986 */ /* 0x0003e2000c101904 */
[----:B------:R-:W-:Y:S02]  /*8540*/  LEA R4, P2, R21, R0, 0x2 ;  /* 0x0000000015047211 */ /* 0x000fe400078410ff */
[----:B------:R-:W-:-:S02]  /*8550*/  IADD3 R9, R2, 0x39, RZ ;  /* 0x0000003902097810 */ /* 0x000fc40007ffe0ff */
[----:B------:R-:W-:Y:S02]  /*8560*/  LEA R8, P5, R19, R0, 0x2 ;  /* 0x0000000013087211 */ /* 0x000fe400078a10ff */
[----:B------:R-:W-:Y:S02]  /*8570*/  ISETP.LT.AND P3, PT, R20, c[0x0][0x17c], !P0 ;  /* 0x00005f0014007a0c */ /* 0x000fe40004761270 */
[-C--:B------:R-:W-:Y:S02]  /*8580*/  LEA.HI.X.SX32 R5, R21, R3.reuse, 0x2, P2 ;  /* 0x0000000315057211 */ /* 0x080fe400010f16ff */
[----:B------:R-:W-:Y:S02]  /*8590*/  ISETP.LT.AND P2, PT, R9, c[0x0][0x17c], !P0 ;  /* 0x00005f0009007a0c */ /* 0x000fe40004741270 */
[C---:B------:R-:W-:Y:S02]  /*85a0*/  LEA.HI.X.SX32 R9, R19.reuse, R3, 0x2, P5 ;  /* 0x0000000313097211 */ /* 0x040fe400028f16ff */
[----:B------:R-:W-:-:S02]  /*85b0*/  IADD3 R19, R19, c[0x0][0x198], RZ ;  /* 0x0000660013137a10 */ /* 0x000fc40007ffe0ff */
[C---:B------:R-:W-:Y:S02]  /*85c0*/  IADD3 R18, R2.reuse, 0x3a, RZ ;  /* 0x0000003a02127810 */ /* 0x040fe40007ffe0ff */
[----:B------:R-:W-:Y:S01]  /*85d0*/  IADD3 R20, R2, 0x38, RZ ;  /* 0x0000003802147810 */ /* 0x000fe20007ffe0ff */
[----:B------:R-:W-:Y:S01]  /*85e0*/  @P3 STG.E [R4.64], R10 ;  /* 0x0000000a04003986 */ /* 0x000fe2000c101904 */
[----:B-1----:R-:W-:Y:S02]  /*85f0*/  IADD3 R17, R19, c[0x0][0x198], RZ ;  /* 0x0000660013117a10 */ /* 0x002fe40007ffe0ff */
[----:B------:R-:W-:Y:S01]  /*8600*/  ISETP.LT.AND P5, PT, R18, c[0x0][0x17c], !P0 ;  /* 0x00005f0012007a0c */ /* 0x000fe200047a1270 */
[----:B------:R1:W-:Y:S01]  /*8610*/  @P4 STG.E [R8.64], R11 ;  /* 0x0000000b08004986 */ /* 0x0003e2000c101904 */
[----:B------:R-:W-:Y:S02]  /*8620*/  ISETP.LT.AND P1, PT, R20, c[0x0][0x17c], !P0 ;  /* 0x00005f0014007a0c */ /* 0x000fe40004721270 */
[----:B------:R-:W-:-:S02]  /*8630*/  IADD3 R18, R17, c[0x0][0x198], RZ ;  /* 0x0000660011127a10 */ /* 0x000fc40007ffe0ff */
[-C--:B------:R-:W-:Y:S02]  /*8640*/  LEA R12, P3, R19, R0.reuse, 0x2 ;  /* 0x00000000130c7211 */ /* 0x080fe400078610ff */
[C---:B------:R-:W-:Y:S02]  /*8650*/  IADD3 R15, R2.reuse, 0x3b, RZ ;  /* 0x0000003b020f7810 */ /* 0x040fe40007ffe0ff */
[----:B------:R-:W-:Y:S02]  /*8660*/  LEA R14, P6, R17, R0, 0x2 ;  /* 0x00000000110e7211 */ /* 0x000fe400078c10ff */
[----:B------:R-:W-:Y:S02]  /*8670*/  IADD3 R16, R2, 0x3c, RZ ;  /* 0x0000003c02107810 */ /* 0x000fe40007ffe0ff */
[----:B-1----:R-:W-:Y:S02]  /*8680*/  IADD3 R9, R18, c[0x0][0x198], RZ ;  /* 0x0000660012097a10 */ /* 0x002fe40007ffe0ff */
[----:B------:R-:W-:-:S02]  /*8690*/  LEA.HI.X.SX32 R13, R19, R3, 0x2, P3 ;  /* 0x00000003130d7211 */ /* 0x000fc400018f16ff */
[----:B------:R-:W-:Y:S02]  /*86a0*/  IADD3 R11, R9, c[0x0][0x198], RZ ;  /* 0x00006600090b7a10 */ /* 0x000fe40007ffe0ff */
[----:B------:R-:W-:Y:S01]  /*86b0*/  ISETP.LT.AND P4, PT, R15, c[0x0][0x17c], !P0 ;  /* 0x00005f000f007a0c */ /* 0x000fe20004781270 */
[----:B------:R1:W-:Y:S01]  /*86c0*/  @P1 STG.E [R12.64], R234 ;  /* 0x000000ea0c001986 */ /* 0x0003e2000c101904 */
[----:B------:R-:W-:Y:S02]  /*86d0*/  LEA.HI.X.SX32 R15, R17, R3, 0x2, P6 ;  /* 0x00000003110f7211 */ /* 0x000fe400030f16ff */
[----:B------:R-:W-:Y:S02]  /*86e0*/  ISETP.LT.AND P3, PT, R16, c[0x0][0x17c], !P0 ;  /* 0x00005f0010007a0c */ /* 0x000fe40004761270 */
[----:B------:R-:W-:Y:S01]  /*86f0*/  LEA R8, P6, R9, R0, 0x2 ;  /* 0x0000000009087211 */ /* 0x000fe200078c10ff */
[----:B------:R2:W-:Y:S01]  /*8700*/  @P2 STG.E [R14.64], R235 ;  /* 0x000000eb0e002986 */ /* 0x0005e2000c101904 */
[----:B------:R-:W-:-:S02]  /*8710*/  IADD3 R16, R11, c[0x0][0x198], RZ ;  /* 0x000066000b107a10 */ /* 0x000fc40007ffe0ff */
[----:B------:R-:W-:Y:S02]  /*8720*/  IADD3 R5, R2, 0x3d, RZ ;  /* 0x0000003d02057810 */ /* 0x000fe40007ffe0ff */
[-C--:B------:R-:W-:Y:S02]  /*8730*/  LEA R4, P1, R18, R0.reuse, 0x2 ;  /* 0x0000000012047211 */ /* 0x080fe400078210ff */
[-C--:B------:R-:W-:Y:S02]  /*8740*/  LEA.HI.X.SX32 R9, R9, R3.reuse, 0x2, P6 ;  /* 0x0000000309097211 */ /* 0x080fe400030f16ff */
[----:B-1----:R-:W-:Y:S02]  /*8750*/  LEA R12, P6, R16, R0, 0x2 ;  /* 0x00000000100c7211 */ /* 0x002fe400078c10ff */
[----:B------:R-:W-:Y:S02]  /*8760*/  ISETP.LT.AND P2, PT, R5, c[0x0][0x17c], !P0 ;  /* 0x00005f0005007a0c */ /* 0x000fe40004741270 */
[----:B------:R-:W-:-:S02]  /*8770*/  LEA.HI.X.SX32 R5, R18, R3, 0x2, P1 ;  /* 0x0000000312057211 */ /* 0x000fc400008f16ff */
[C---:B------:R-:W-:Y:S02]  /*8780*/  LEA R10, P1, R11.reuse, R0, 0x2 ;  /* 0x000000000b0a7211 */ /* 0x040fe400078210ff */
[----:B--2---:R-:W-:Y:S01]  /*8790*/  IADD3 R15, R16, c[0x0][0x198], RZ ;  /* 0x00006600100f7a10 */ /* 0x004fe20007ffe0ff */
[----:B------:R1:W-:Y:S01]  /*87a0*/  @P5 STG.E [R4.64], R6 ;  /* 0x0000000604005986 */ /* 0x0003e2000c101904 */
[----:B------:R-:W-:Y:S02]  /*87b0*/  IADD3 R18, R2, 0x3e, RZ ;  /* 0x0000003e02127810 */ /* 0x000fe40007ffe0ff */
[-C--:B------:R-:W-:Y:S01]  /*87c0*/  LEA.HI.X.SX32 R13, R16, R3.reuse, 0x2, P6 ;  /* 0x00000003100d7211 */ /* 0x080fe200030f16ff */
[----:B------:R1:W-:Y:S01]  /*87d0*/  @P4 STG.E [R8.64], R7 ;  /* 0x0000000708004986 */ /* 0x0003e2000c101904 */
[----:B------:R-:W-:Y:S02]  /*87e0*/  IADD3 R16, R2, 0x3f, RZ ;  /* 0x0000003f02107810 */ /* 0x000fe40007ffe0ff */
[----:B------:R-:W-:-:S02]  /*87f0*/  LEA.HI.X.SX32 R11, R11, R3, 0x2, P1 ;  /* 0x000000030b0b7211 */ /* 0x000fc400008f16ff */
[----:B------:R-:W-:Y:S02]  /*8800*/  ISETP.LT.AND P1, PT, R18, c[0x0][0x17c], !P0 ;  /* 0x00005f0012007a0c */ /* 0x000fe40004721270 */
[----:B------:R-:W-:Y:S01]  /*8810*/  ISETP.LT.AND P0, PT, R16, c[0x0][0x17c], !P0 ;  /* 0x00005f0010007a0c */ /* 0x000fe20004701270 */
[----:B------:R1:W-:Y:S01]  /*8820*/  @P3 STG.E [R10.64], R26 ;  /* 0x0000001a0a003986 */ /* 0x0003e2000c101904 */
[CC--:B------:R-:W-:Y:S02]  /*8830*/  LEA R14, P6, R15.reuse, R0.reuse, 0x2 ;  /* 0x000000000f0e7211 */ /* 0x0c0fe400078c10ff */
[C---:B------:R-:W-:Y:S01]  /*8840*/  IADD3 R17, R15.reuse, c[0x0][0x198], RZ ;  /* 0x000066000f117a10 */ /* 0x040fe20007ffe0ff */
[----:B------:R1:W-:Y:S01]  /*8850*/  @P2 STG.E [R12.64], R27 ;  /* 0x0000001b0c002986 */ /* 0x0003e2000c101904 */
[----:B------:R-:W-:Y:S02]  /*8860*/  LEA.HI.X.SX32 R15, R15, R3, 0x2, P6 ;  /* 0x000000030f0f7211 */ /* 0x000fe400030f16ff */
[----:B------:R-:W-:-:S03]  /*8870*/  LEA R2, P6, R17, R0, 0x2 ;  /* 0x0000000011027211 */ /* 0x000fc600078c10ff */
[----:B------:R1:W-:Y:S01]  /*8880*/  @P1 STG.E [R14.64], R30 ;  /* 0x0000001e0e001986 */ /* 0x0003e2000c101904 */
[----:B------:R-:W-:Y:S01]  /*8890*/  LEA.HI.X.SX32 R3, R17, R3, 0x2, P6 ;  /* 0x0000000311037211 */ /* 0x000fe200030f16ff */
[----:B------:R-:W-:Y:S08]  /*88a0*/  @!P0 EXIT ;  /* 0x000000000000894d */ /* 0x000ff00003800000 */
[----:B------:R-:W-:Y:S01]  /*88b0*/  STG.E [R2.64], R31 ;  /* 0x0000001f02007986 */ /* 0x000fe2000c101904 */
[----:B------:R-:W-:Y:S05]  /*88c0*/  EXIT ;  /* 0x000000000000794d */ /* 0x000fea0003800000 */
.L_x_3:
[----:B------:R-:W-:-:S00]  /*88d0*/  BRA `(.L_x_3) ;  /* 0xfffffff000007947 */ /* 0x000fc0000383ffff */
[----:B------:R-:W-:-:S00]  /*88e0*/  NOP ;  /* 0x0000000000007918 */ /* 0x000fc00000000000 */
        /* <DEDUP_REMOVED lines=9> */
.L_x_4:


//--------------------- .nv.shared.matmul_kernel  --------------------------
	.section	.nv.shared.matmul_kernel,"aw",@nobits
	.sectionflags	@""
	.align	16
